	.target	sm_90a

	.elftype	@"ET_EXEC"


//--------------------- .note.nv.tkinfo           --------------------------
	.section	.note.nv.tkinfo,"",@"SHT_NOTE"
	.sectionflags	@"SHF_NOTE_NV_TKINFO"
	.tkinfo
        /*0018*/ 	.word	0x00000002
        /*0030*/ 	.string	""
        /*0030*/ 	.string	"ptxas"
        /*0030*/ 	.string	"Cuda compilation tools, release 13.0, V13.0.88"
        /*0030*/ 	.string	"Build cuda_13.0.r13.0/compiler.36424714_0"
        /*0030*/ 	.string	"-arch sm_90a -m 64 "



//--------------------- .note.nv.cuinfo           --------------------------
	.section	.note.nv.cuinfo,"",@"SHT_NOTE"
	.sectionflags	@"SHF_NOTE_NV_CUINFO"
        /*0018*/ 	.short	0x0002
        /*001a*/ 	.short	0x005a
        /*001c*/ 	.short	0x0082
	.zero		2


//--------------------- .nv.info                  --------------------------
	.section	.nv.info,"",@"SHT_CUDA_INFO"
	.align	4


	//----- nvinfo : EIATTR_REGCOUNT
	.align		4
        /*0000*/ 	.byte	0x04, 0x2f
        /*0002*/ 	.short	(.L_12 - .L_11)
	.align		4
.L_11:
        /*0004*/ 	.word	index@(_ZN7cutlass13device_kernelINS_4gemm6kernel13GemmUniversalIN4cute5tupleIJiiiiEEENS1_10collective13CollectiveMmaINS1_37MainloopSm90TmaGmmaWarpSpecializedFP8ILi7ENS5_IJNS4_1CILi2EEESB_NSA_ILi1EEEEEENS1_35KernelTmaWarpSpecializedCooperativeEEENS5_IJNSA_ILi256EEESG_NSA_ILi64EEEEEENS_12float_e4m3_tENS5_IJlSC_lEEESJ_SK_NS4_8TiledMMAINS4_8MMA_AtomIJNS4_4SM904GMMA31MMA_64x256x32_F32E4M3E4M3_SS_TNILNSO_7ScaleInE1ELSQ_1EEEEEENS4_6LayoutINS5_IJSB_SC_SC_EEENS5_IJSC_NSA_ILi0EEESV_EEEEENS5_IJNS4_10UnderscoreESY_SY_EEEEENS4_23SM90_TMA_LOAD_MULTICASTENS4_14ComposedLayoutINS4_7SwizzleILi2ELi4ELi3EEENS4_18smem_ptr_flag_bitsILi8EEENST_INS5_IJNSA_ILi8EEESH_EEENS5_IJSH_SC_EEEEEEEvNS4_8identityES11_S1B_vS1C_EENS_8epilogue10collective6detail29Sm90TmaWarpSpecializedAdapterINS1F_15DefaultEpilogueISJ_SK_SK_NS1E_6thread17LinearCombinationISJ_Li1EffLNS1J_9ScaleType4KindE0ELNS_15FloatRoundStyleE2ESJ_EENS1_15EpilogueDefaultEEEEEvvEEEEvNT_6ParamsE)
        /*0008*/ 	.word	0x000000a8


	//----- nvinfo : EIATTR_FRAME_SIZE
	.align		4
.L_12:
        /*000c*/ 	.byte	0x04, 0x11
        /*000e*/ 	.short	(.L_14 - .L_13)
	.align		4
.L_13:
        /*0010*/ 	.word	index@(_ZN7cutlass13device_kernelINS_4gemm6kernel13GemmUniversalIN4cute5tupleIJiiiiEEENS1_10collective13CollectiveMmaINS1_37MainloopSm90TmaGmmaWarpSpecializedFP8ILi7ENS5_IJNS4_1CILi2EEESB_NSA_ILi1EEEEEENS1_35KernelTmaWarpSpecializedCooperativeEEENS5_IJNSA_ILi256EEESG_NSA_ILi64EEEEEENS_12float_e4m3_tENS5_IJlSC_lEEESJ_SK_NS4_8TiledMMAINS4_8MMA_AtomIJNS4_4SM904GMMA31MMA_64x256x32_F32E4M3E4M3_SS_TNILNSO_7ScaleInE1ELSQ_1EEEEEENS4_6LayoutINS5_IJSB_SC_SC_EEENS5_IJSC_NSA_ILi0EEESV_EEEEENS5_IJNS4_10UnderscoreESY_SY_EEEEENS4_23SM90_TMA_LOAD_MULTICASTENS4_14ComposedLayoutINS4_7SwizzleILi2ELi4ELi3EEENS4_18smem_ptr_flag_bitsILi8EEENST_INS5_IJNSA_ILi8EEESH_EEENS5_IJSH_SC_EEEEEEEvNS4_8identityES11_S1B_vS1C_EENS_8epilogue10collective6detail29Sm90TmaWarpSpecializedAdapterINS1F_15DefaultEpilogueISJ_SK_SK_NS1E_6thread17LinearCombinationISJ_Li1EffLNS1J_9ScaleType4KindE0ELNS_15FloatRoundStyleE2ESJ_EENS1_15EpilogueDefaultEEEEEvvEEEEvNT_6ParamsE)
        /*0014*/ 	.word	0x00000878


	//----- nvinfo : EIATTR_MIN_STACK_SIZE
	.align		4
.L_14:
        /*0018*/ 	.byte	0x04, 0x12
        /*001a*/ 	.short	(.L_16 - .L_15)
	.align		4
.L_15:
        /*001c*/ 	.word	index@(_ZN7cutlass13device_kernelINS_4gemm6kernel13GemmUniversalIN4cute5tupleIJiiiiEEENS1_10collective13CollectiveMmaINS1_37MainloopSm90TmaGmmaWarpSpecializedFP8ILi7ENS5_IJNS4_1CILi2EEESB_NSA_ILi1EEEEEENS1_35KernelTmaWarpSpecializedCooperativeEEENS5_IJNSA_ILi256EEESG_NSA_ILi64EEEEEENS_12float_e4m3_tENS5_IJlSC_lEEESJ_SK_NS4_8TiledMMAINS4_8MMA_AtomIJNS4_4SM904GMMA31MMA_64x256x32_F32E4M3E4M3_SS_TNILNSO_7ScaleInE1ELSQ_1EEEEEENS4_6LayoutINS5_IJSB_SC_SC_EEENS5_IJSC_NSA_ILi0EEESV_EEEEENS5_IJNS4_10UnderscoreESY_SY_EEEEENS4_23SM90_TMA_LOAD_MULTICASTENS4_14ComposedLayoutINS4_7SwizzleILi2ELi4ELi3EEENS4_18smem_ptr_flag_bitsILi8EEENST_INS5_IJNSA_ILi8EEESH_EEENS5_IJSH_SC_EEEEEEEvNS4_8identityES11_S1B_vS1C_EENS_8epilogue10collective6detail29Sm90TmaWarpSpecializedAdapterINS1F_15DefaultEpilogueISJ_SK_SK_NS1E_6thread17LinearCombinationISJ_Li1EffLNS1J_9ScaleType4KindE0ELNS_15FloatRoundStyleE2ESJ_EENS1_15EpilogueDefaultEEEEEvvEEEEvNT_6ParamsE)
        /*0020*/ 	.word	0x00000878
.L_16:


//--------------------- .nv.compat                --------------------------
	.section	.nv.compat,"",@"SHT_CUDA_COMPAT_INFO"
	.align	4
        /*0000*/ 	.byte	0x02, 0x09, 0x01, 0x00, 0x02, 0x02, 0x04, 0x00, 0x02, 0x05, 0x05, 0x00, 0x03, 0x07, 0x01, 0x01
        /*0010*/ 	.byte	0x02, 0x03, 0x01, 0x00, 0x02, 0x06, 0x01, 0x00, 0x04, 0x0b, 0x08, 0x00, 0x00, 0x00, 0x00, 0x00
        /*0020*/ 	.byte	0x00, 0x00, 0x00, 0x00


//--------------------- .nv.info._ZN7cutlass13device_kernelINS_4gemm6kernel13GemmUniversalIN4cute5tupleIJiiiiEEENS1_10collective13CollectiveMmaINS1_37MainloopSm90TmaGmmaWarpSpecializedFP8ILi7ENS5_IJNS4_1CILi2EEESB_NSA_ILi1EEEEEENS1_35KernelTmaWarpSpecializedCooperativeEEENS5_IJNSA_ILi256EEESG_NSA_ILi64EEEEEENS_12float_e4m3_tENS5_IJlSC_lEEESJ_SK_NS4_8TiledMMAINS4_8MMA_AtomIJNS4_4SM904GMMA31MMA_64x256x32_F32E4M3E4M3_SS_TNILNSO_7ScaleInE1ELSQ_1EEEEEENS4_6LayoutINS5_IJSB_SC_SC_EEENS5_IJSC_NSA_ILi0EEESV_EEEEENS5_IJNS4_10UnderscoreESY_SY_EEEEENS4_23SM90_TMA_LOAD_MULTICASTENS4_14ComposedLayoutINS4_7SwizzleILi2ELi4ELi3EEENS4_18smem_ptr_flag_bitsILi8EEENST_INS5_IJNSA_ILi8EEESH_EEENS5_IJSH_SC_EEEEEEEvNS4_8identityES11_S1B_vS1C_EENS_8epilogue10collective6detail29Sm90TmaWarpSpecializedAdapterINS1F_15DefaultEpilogueISJ_SK_SK_NS1E_6thread17LinearCombinationISJ_Li1EffLNS1J_9ScaleType4KindE0ELNS_15FloatRoundStyleE2ESJ_EENS1_15EpilogueDefaultEEEEEvvEEEEvNT_6ParamsE --------------------------
	.section	.nv.info._ZN7cutlass13device_kernelINS_4gemm6kernel13GemmUniversalIN4cute5tupleIJiiiiEEENS1_10collective13CollectiveMmaINS1_37MainloopSm90TmaGmmaWarpSpecializedFP8ILi7ENS5_IJNS4_1CILi2EEESB_NSA_ILi1EEEEEENS1_35KernelTmaWarpSpecializedCooperativeEEENS5_IJNSA_ILi256EEESG_NSA_ILi64EEEEEENS_12float_e4m3_tENS5_IJlSC_lEEESJ_SK_NS4_8TiledMMAINS4_8MMA_AtomIJNS4_4SM904GMMA31MMA_64x256x32_F32E4M3E4M3_SS_TNILNSO_7ScaleInE1ELSQ_1EEEEEENS4_6LayoutINS5_IJSB_SC_SC_EEENS5_IJSC_NSA_ILi0EEESV_EEEEENS5_IJNS4_10UnderscoreESY_SY_EEEEENS4_23SM90_TMA_LOAD_MULTICASTENS4_14ComposedLayoutINS4_7SwizzleILi2ELi4ELi3EEENS4_18smem_ptr_flag_bitsILi8EEENST_INS5_IJNSA_ILi8EEESH_EEENS5_IJSH_SC_EEEEEEEvNS4_8identityES11_S1B_vS1C_EENS_8epilogue10collective6detail29Sm90TmaWarpSpecializedAdapterINS1F_15DefaultEpilogueISJ_SK_SK_NS1E_6thread17LinearCombinationISJ_Li1EffLNS1J_9ScaleType4KindE0ELNS_15FloatRoundStyleE2ESJ_EENS1_15EpilogueDefaultEEEEEvvEEEEvNT_6ParamsE,"",@"SHT_CUDA_INFO"
	.sectionflags	@""
	.align	4


	//----- nvinfo : EIATTR_CUDA_API_VERSION
	.align		4
        /*0000*/ 	.byte	0x04, 0x37
        /*0002*/ 	.short	(.L_18 - .L_17)
.L_17:
        /*0004*/ 	.word	0x00000082


	//----- nvinfo : EIATTR_KPARAM_INFO
	.align		4
.L_18:
        /*0008*/ 	.byte	0x04, 0x17
        /*000a*/ 	.short	(.L_20 - .L_19)
.L_19:
        /*000c*/ 	.word	0x00000000
        /*0010*/ 	.short	0x0000
        /*0012*/ 	.short	0x0070
        /*0014*/ 	.byte	0x00, 0xf0, 0x01, 0x10


	//----- nvinfo : EIATTR_SPARSE_MMA_MASK
	.align		4
.L_20:
        /*0018*/ 	.byte	0x03, 0x50
        /*001a*/ 	.short	0x0000


	//----- nvinfo : EIATTR_MAXREG_COUNT
	.align		4
        /*001c*/ 	.byte	0x03, 0x1b
        /*001e*/ 	.short	0x00a8


	//----- nvinfo : EIATTR_NUM_BARRIERS
	.align		4
        /*0020*/ 	.byte	0x02, 0x4c
        /*0022*/ 	.byte	0x01
	.zero		1


	//----- nvinfo : EIATTR_ANNOTATIONS
	.align		4
        /*0024*/ 	.byte	0x04, 0x55
        /*0026*/ 	.short	(.L_22 - .L_21)


	//   ....[0]....
.L_21:
        /*0028*/ 	.word	0x00000001
        /*002c*/ 	.byte	0x90, 0x07, 0x00, 0x00, 0x01, 0x00, 0x00, 0x00, 0x60, 0x08, 0x00, 0x00, 0x01, 0x00, 0x00, 0x00
        /* <DEDUP_REMOVED lines=1583> */
        /*632c*/ 	.byte	0xc0, 0x57, 0x02, 0x00


	//----- nvinfo : EIATTR_MERCURY_ISA_VERSION
	.align		4
.L_22:
        /*6330*/ 	.byte	0x03, 0x5f
        /*6332*/ 	.short	0x0101


	//----- nvinfo : EIATTR_INT_WARP_WIDE_INSTR_OFFSETS
	.align		4
        /*6334*/ 	.byte	0x04, 0x31
        /*6336*/ 	.short	(.L_24 - .L_23)


	//   ....[0]....
.L_23:
        /*6338*/ 	.word	0x000005b0


	//   ....[1]....
        /*633c*/ 	.word	0x000005d0


	//   ....[2]....
        /*6340*/ 	.word	0x00000730


	//----- nvinfo : EIATTR_COOP_GROUP_MASK_REGIDS
	.align		4
.L_24:
        /*6344*/ 	.byte	0x04, 0x29
        /*6346*/ 	.short	(.L_26 - .L_25)


	//   ....[0]....
.L_25:
        /*6348*/ 	.word	0xffffffff


	//   ....[1]....
        /*634c*/ 	.word	0xffffffff


	//   ....[2]....
        /*6350*/ 	.word	0xffffffff


	//   ....[3]....
        /*6354*/ 	.word	0xffffffff


	//   ....[4]....
        /*6358*/ 	.word	0xffffffff


	//   ....[5]....
        /*635c*/ 	.word	0xffffffff


	//----- nvinfo : EIATTR_COOP_GROUP_INSTR_OFFSETS
	.align		4
.L_26:
        /*6360*/ 	.byte	0x04, 0x28
        /*6362*/ 	.short	(.L_28 - .L_27)


	//   ....[0]....
.L_27:
        /*6364*/ 	.word	0x00000070


	//   ....[1]....
        /*6368*/ 	.word	0x00000080


	//   ....[2]....
        /*636c*/ 	.word	0x000001a0


	//   ....[3]....
        /*6370*/ 	.word	0x00000420


	//   ....[4]....
        /*6374*/ 	.word	0x000008a0


	//   ....[5]....
        /*6378*/ 	.word	0x000029f0


	//----- nvinfo : EIATTR_REG_RECONFIG
	.align		4
.L_28:
        /*637c*/ 	.byte	0x01, 0x54
	.zero		2


	//----- nvinfo : EIATTR_MBARRIER_INSTR_OFFSETS
	.align		4
        /*6380*/ 	.byte	0x04, 0x39
        /*6382*/ 	.short	(.L_30 - .L_29)


	//   ....[0]....
.L_29:
        /*6384*/ 	.word	0x00000320
        /*6388*/ 	.word	0x000000ff
        /*638c*/ 	.word	0x00000000
        /*6390*/ 	.short	0x0100
        /*6392*/ 	.byte	0x09
	.zero		1


	//   ....[1]....
        /*6394*/ 	.word	0x00000330
        /*6398*/ 	.word	0x000000ff
        /*639c*/ 	.word	0x00000038
        /*63a0*/ 	.short	0x0100
        /*63a2*/ 	.byte	0x09
	.zero		1


	//   ....[2]....
        /*63a4*/ 	.word	0x00000340
        /*63a8*/ 	.word	0x000000ff
        /*63ac*/ 	.word	0x00000008
        /*63b0*/ 	.short	0x0100
        /*63b2*/ 	.byte	0x09
	.zero		1


	//   ....[3]....
        /*63b4*/ 	.word	0x00000350
        /*63b8*/ 	.word	0x000000ff
        /*63bc*/ 	.word	0x00000040
        /*63c0*/ 	.short	0x0100
        /*63c2*/ 	.byte	0x09
	.zero		1


	//   ....[4]....
        /*63c4*/ 	.word	0x00000360
        /*63c8*/ 	.word	0x000000ff
        /*63cc*/ 	.word	0x00000010
        /*63d0*/ 	.short	0x0100
        /*63d2*/ 	.byte	0x09
	.zero		1


	//   ....[5]....
        /*63d4*/ 	.word	0x00000370
        /*63d8*/ 	.word	0x000000ff
        /*63dc*/ 	.word	0x00000048
        /*63e0*/ 	.short	0x0100
        /*63e2*/ 	.byte	0x09
	.zero		1


	//   ....[6]....
        /*63e4*/ 	.word	0x00000380
        /*63e8*/ 	.word	0x000000ff
        /*63ec*/ 	.word	0x00000018
        /*63f0*/ 	.short	0x0100
        /*63f2*/ 	.byte	0x09
	.zero		1


	//   ....[7]....
        /*63f4*/ 	.word	0x00000390
        /*63f8*/ 	.word	0x000000ff
        /*63fc*/ 	.word	0x00000050
        /*6400*/ 	.short	0x0100
        /*6402*/ 	.byte	0x09
	.zero		1


	//   ....[8]....
        /*6404*/ 	.word	0x000003a0
        /*6408*/ 	.word	0x000000ff
        /*640c*/ 	.word	0x00000020
        /*6410*/ 	.short	0x0100
        /*6412*/ 	.byte	0x09
	.zero		1


	//   ....[9]....
        /*6414*/ 	.word	0x000003b0
        /*6418*/ 	.word	0x000000ff
        /*641c*/ 	.word	0x00000058
        /*6420*/ 	.short	0x0100
        /*6422*/ 	.byte	0x09
	.zero		1


	//   ....[10]....
        /*6424*/ 	.word	0x000003c0
        /*6428*/ 	.word	0x000000ff
        /*642c*/ 	.word	0x00000028
        /*6430*/ 	.short	0x0100
        /*6432*/ 	.byte	0x09
	.zero		1


	//   ....[11]....
        /*6434*/ 	.word	0x000003d0
        /*6438*/ 	.word	0x000000ff
        /*643c*/ 	.word	0x00000060
        /*6440*/ 	.short	0x0100
        /*6442*/ 	.byte	0x09
	.zero		1


	//   ....[12]....
        /*6444*/ 	.word	0x000003e0
        /*6448*/ 	.word	0x000000ff
        /*644c*/ 	.word	0x00000030
        /*6450*/ 	.short	0x0100
        /*6452*/ 	.byte	0x09
	.zero		1


	//   ....[13]....
        /*6454*/ 	.word	0x000003f0
        /*6458*/ 	.word	0x000000ff
        /*645c*/ 	.word	0x00000068
        /*6460*/ 	.short	0x0100
        /*6462*/ 	.byte	0x09
	.zero		1


	//   ....[14]....
        /*6464*/ 	.word	0x000007c0
        /*6468*/ 	.word	0x000000ff
        /*646c*/ 	.word	0x00000080
        /*6470*/ 	.short	0x0100
        /*6472*/ 	.byte	0x06
	.zero		1


	//   ....[15]....
        /*6474*/ 	.word	0x00000840
        /*6478*/ 	.word	0x000000ff
        /*647c*/ 	.word	0x00000088
        /*6480*/ 	.short	0x0100
        /*6482*/ 	.byte	0x06
	.zero		1


	//   ....[16]....
        /*6484*/ 	.word	0x00002df0
        /*6488*/ 	.word	0x000000ff
        /*648c*/ 	.word	0x00000000
        /*6490*/ 	.short	0x010a
        /*6492*/ 	.byte	0x06
	.zero		1


	//   ....[17]....
        /*6494*/ 	.word	0x00002e30
        /*6498*/ 	.word	0x000000ff
        /*649c*/ 	.word	0x00000000
        /*64a0*/ 	.short	0x010a
        /*64a2*/ 	.byte	0x06
	.zero		1


	//   ....[18]....
        /*64a4*/ 	.word	0x000071a0
        /*64a8*/ 	.word	0x000000ff
        /*64ac*/ 	.word	0x00000000
        /*64b0*/ 	.short	0x010a
        /*64b2*/ 	.byte	0x10
	.zero		1


	//   ....[19]....
        /*64b4*/ 	.word	0x000071e0
        /*64b8*/ 	.word	0x000000ff
        /*64bc*/ 	.word	0x00000000
        /*64c0*/ 	.short	0x010a
        /*64c2*/ 	.byte	0x10
	.zero		1


	//   ....[20]....
        /*64c4*/ 	.word	0x0000d170
        /*64c8*/ 	.word	0x00000002
        /*64cc*/ 	.word	0x00000000
        /*64d0*/ 	.short	0x0101
        /*64d2*/ 	.byte	0x3f
	.zero		1


	//   ....[21]....
        /*64d4*/ 	.word	0x00010c80
        /*64d8*/ 	.word	0x00000000
        /*64dc*/ 	.word	0x00000000
        /*64e0*/ 	.short	0x0101
        /*64e2*/ 	.byte	0x3f
	.zero		1


	//   ....[22]....
        /*64e4*/ 	.word	0x00024800
        /*64e8*/ 	.word	0x0000000c
        /*64ec*/ 	.word	0x00000038
        /*64f0*/ 	.short	0x010a
        /*64f2*/ 	.byte	0x3f
	.zero		1


	//   ....[23]....
        /*64f4*/ 	.word	0x00024bf0
        /*64f8*/ 	.word	0x00000003
        /*64fc*/ 	.word	0x00000088
        /*6500*/ 	.short	0x0101
        /*6502*/ 	.byte	0x3f
	.zero		1


	//   ....[24]....
        /*6504*/ 	.word	0x00025350
        /*6508*/ 	.word	0x00000003
        /*650c*/ 	.word	0x00000000
        /*6510*/ 	.short	0x010a
        /*6512*/ 	.byte	0x3f
	.zero		1


	//   ....[25]....
        /*6514*/ 	.word	0x000253e0
        /*6518*/ 	.word	0x00000003
        /*651c*/ 	.word	0x00000000
        /*6520*/ 	.short	0x010a
        /*6522*/ 	.byte	0x3f
	.zero		1


	//   ....[26]....
        /*6524*/ 	.word	0x00025470
        /*6528*/ 	.word	0x00000003
        /*652c*/ 	.word	0x00000000
        /*6530*/ 	.short	0x010a
        /*6532*/ 	.byte	0x3f
	.zero		1


	//   ....[27]....
        /*6534*/ 	.word	0x00025500
        /*6538*/ 	.word	0x00000003
        /*653c*/ 	.word	0x00000000
        /*6540*/ 	.short	0x010a
        /*6542*/ 	.byte	0x3f
	.zero		1


	//   ....[28]....
        /*6544*/ 	.word	0x00025590
        /*6548*/ 	.word	0x00000003
        /*654c*/ 	.word	0x00000000
        /*6550*/ 	.short	0x010a
        /*6552*/ 	.byte	0x3f
	.zero		1


	//   ....[29]....
        /*6554*/ 	.word	0x00025620
        /*6558*/ 	.word	0x00000003
        /*655c*/ 	.word	0x00000000
        /*6560*/ 	.short	0x010a
        /*6562*/ 	.byte	0x3f
	.zero		1


	//   ....[30]....
        /*6564*/ 	.word	0x000256b0
        /*6568*/ 	.word	0x00000003
        /*656c*/ 	.word	0x00000000
        /*6570*/ 	.short	0x010a
        /*6572*/ 	.byte	0x3f
	.zero		1


	//   ....[31]....
        /*6574*/ 	.word	0x00025720
        /*6578*/ 	.word	0x00000003
        /*657c*/ 	.word	0x00000000
        /*6580*/ 	.short	0x010a
        /*6582*/ 	.byte	0x3f
	.zero		1


	//   ....[32]....
        /*6584*/ 	.word	0x00025790
        /*6588*/ 	.word	0x00000000
        /*658c*/ 	.word	0x00000000
        /*6590*/ 	.short	0x010a
        /*6592*/ 	.byte	0x3f
	.zero		1


	//   ....[33]....
        /*6594*/ 	.word	0x00025870
        /*6598*/ 	.word	0x0000000c
        /*659c*/ 	.word	0x00000038
        /*65a0*/ 	.short	0x010a
        /*65a2*/ 	.byte	0x3f
	.zero		1


	//   ....[34]....
        /*65a4*/ 	.word	0x00025940
        /*65a8*/ 	.word	0x00000003
        /*65ac*/ 	.word	0x00000000
        /*65b0*/ 	.short	0x010a
        /*65b2*/ 	.byte	0x3f
	.zero		1


	//   ....[35]....
        /*65b4*/ 	.word	0x00025990
        /*65b8*/ 	.word	0x00000003
        /*65bc*/ 	.word	0x00000000
        /*65c0*/ 	.short	0x010a
        /*65c2*/ 	.byte	0x3f
	.zero		1


	//   ....[36]....
        /*65c4*/ 	.word	0x000259e0
        /*65c8*/ 	.word	0x00000003
        /*65cc*/ 	.word	0x00000000
        /*65d0*/ 	.short	0x010a
        /*65d2*/ 	.byte	0x3f
	.zero		1


	//   ....[37]....
        /*65d4*/ 	.word	0x00025a30
        /*65d8*/ 	.word	0x00000003
        /*65dc*/ 	.word	0x00000000
        /*65e0*/ 	.short	0x010a
        /*65e2*/ 	.byte	0x3f
	.zero		1


	//   ....[38]....
        /*65e4*/ 	.word	0x00025a80
        /*65e8*/ 	.word	0x00000003
        /*65ec*/ 	.word	0x00000000
        /*65f0*/ 	.short	0x010a
        /*65f2*/ 	.byte	0x3f
	.zero		1


	//   ....[39]....
        /*65f4*/ 	.word	0x00025ad0
        /*65f8*/ 	.word	0x00000003
        /*65fc*/ 	.word	0x00000000
        /*6600*/ 	.short	0x010a
        /*6602*/ 	.byte	0x3f
	.zero		1


	//----- nvinfo : EIATTR_NUM_MBARRIERS
	.align		4
.L_30:
        /*6604*/ 	.byte	0x03, 0x38
        /*6606*/ 	.short	0x0010


	//----- nvinfo : EIATTR_EXIT_INSTR_OFFSETS
	.align		4
        /*6608*/ 	.byte	0x04, 0x1c
        /*660a*/ 	.short	(.L_32 - .L_31)


	//   ....[0]....
.L_31:
        /*660c*/ 	.word	0x00000a30


	//   ....[1]....
        /*6610*/ 	.word	0x000012d0


	//   ....[2]....
        /*6614*/ 	.word	0x00023e10


	//   ....[3]....
        /*6618*/ 	.word	0x000243b0


	//   ....[4]....
        /*661c*/ 	.word	0x00025700


	//----- nvinfo : EIATTR_MAX_THREADS
	.align		4
.L_32:
        /*6620*/ 	.byte	0x04, 0x05
        /*6622*/ 	.short	(.L_34 - .L_33)
.L_33:
        /*6624*/ 	.word	0x00000180
        /*6628*/ 	.word	0x00000001
        /*662c*/ 	.word	0x00000001


	//----- nvinfo : EIATTR_CRS_STACK_SIZE
	.align		4
.L_34:
        /*6630*/ 	.byte	0x04, 0x1e
        /*6632*/ 	.short	(.L_36 - .L_35)
.L_35:
        /*6634*/ 	.word	0x00000000


	//----- nvinfo : EIATTR_CBANK_PARAM_SIZE
	.align		4
.L_36:
        /*6638*/ 	.byte	0x03, 0x19
        /*663a*/ 	.short	0x0470


	//----- nvinfo : EIATTR_PARAM_CBANK
	.align		4
        /*663c*/ 	.byte	0x04, 0x0a
        /*663e*/ 	.short	(.L_38 - .L_37)
	.align		4
.L_37:
        /*6640*/ 	.word	index@(.nv.constant0._ZN7cutlass13device_kernelINS_4gemm6kernel13GemmUniversalIN4cute5tupleIJiiiiEEENS1_10collective13CollectiveMmaINS1_37MainloopSm90TmaGmmaWarpSpecializedFP8ILi7ENS5_IJNS4_1CILi2EEESB_NSA_ILi1EEEEEENS1_35KernelTmaWarpSpecializedCooperativeEEENS5_IJNSA_ILi256EEESG_NSA_ILi64EEEEEENS_12float_e4m3_tENS5_IJlSC_lEEESJ_SK_NS4_8TiledMMAINS4_8MMA_AtomIJNS4_4SM904GMMA31MMA_64x256x32_F32E4M3E4M3_SS_TNILNSO_7ScaleInE1ELSQ_1EEEEEENS4_6LayoutINS5_IJSB_SC_SC_EEENS5_IJSC_NSA_ILi0EEESV_EEEEENS5_IJNS4_10UnderscoreESY_SY_EEEEENS4_23SM90_TMA_LOAD_MULTICASTENS4_14ComposedLayoutINS4_7SwizzleILi2ELi4ELi3EEENS4_18smem_ptr_flag_bitsILi8EEENST_INS5_IJNSA_ILi8EEESH_EEENS5_IJSH_SC_EEEEEEEvNS4_8identityES11_S1B_vS1C_EENS_8epilogue10collective6detail29Sm90TmaWarpSpecializedAdapterINS1F_15DefaultEpilogueISJ_SK_SK_NS1E_6thread17LinearCombinationISJ_Li1EffLNS1J_9ScaleType4KindE0ELNS_15FloatRoundStyleE2ESJ_EENS1_15EpilogueDefaultEEEEEvvEEEEvNT_6ParamsE)
        /*6644*/ 	.short	0x0210
        /*6646*/ 	.short	0x0470


	//----- nvinfo : EIATTR_SW_WAR
	.align		4
.L_38:
        /*6648*/ 	.byte	0x04, 0x36
        /*664a*/ 	.short	(.L_40 - .L_39)
.L_39:
        /*664c*/ 	.word	0x00000008
.L_40:


//--------------------- .nv.callgraph             --------------------------
	.section	.nv.callgraph,"",@"SHT_CUDA_CALLGRAPH"
	.align	4
	.sectionentsize	8
	.align		4
        /*0000*/ 	.word	0x00000000
	.align		4
        /*0004*/ 	.word	0xffffffff
	.align		4
        /*0008*/ 	.word	0x00000000
	.align		4
        /*000c*/ 	.word	0xfffffffe
	.align		4
        /*0010*/ 	.word	0x00000000
	.align		4
        /*0014*/ 	.word	0xfffffffd
	.align		4
        /*0018*/ 	.word	0x00000000
	.align		4
        /*001c*/ 	.word	0xfffffffc


//--------------------- .nv.constant4             --------------------------
	.section	.nv.constant4,"a",@progbits
	.align	8
	.align		8
.nv.constant4:
        /*0000*/ 	.dword	_ZN40_INTERNAL_d713e7ff_4_k_cu_c44c1cd4_213984cuda3std3__45__cpo5beginE
	.align		8
        /*0008*/ 	.dword	_ZN40_INTERNAL_d713e7ff_4_k_cu_c44c1cd4_213984cuda3std3__45__cpo3endE
	.align		8
        /*0010*/ 	.dword	_ZN40_INTERNAL_d713e7ff_4_k_cu_c44c1cd4_213984cuda3std3__45__cpo6cbeginE
	.align		8
        /*0018*/ 	.dword	_ZN40_INTERNAL_d713e7ff_4_k_cu_c44c1cd4_213984cuda3std3__45__cpo4cendE
	.align		8
        /*0020*/ 	.dword	_ZN40_INTERNAL_d713e7ff_4_k_cu_c44c1cd4_213984cuda3std3__442_GLOBAL__N__d713e7ff_4_k_cu_c44c1cd4_213986ignoreE
	.align		8
        /*0028*/ 	.dword	_ZN40_INTERNAL_d713e7ff_4_k_cu_c44c1cd4_213984cuda3std3__419piecewise_constructE
	.align		8
        /*0030*/ 	.dword	_ZN40_INTERNAL_d713e7ff_4_k_cu_c44c1cd4_213984cuda3std3__48in_placeE
	.align		8
        /*0038*/ 	.dword	_ZN40_INTERNAL_d713e7ff_4_k_cu_c44c1cd4_213984cuda3std6ranges3__45__cpo4swapE
	.align		8
        /*0040*/ 	.dword	_ZN40_INTERNAL_d713e7ff_4_k_cu_c44c1cd4_213984cuda3std6ranges3__45__cpo9iter_moveE
	.align		8
        /*0048*/ 	.dword	_ZN40_INTERNAL_d713e7ff_4_k_cu_c44c1cd4_213984cute7productE
	.align		8
        /*0050*/ 	.dword	_ZN40_INTERNAL_d713e7ff_4_k_cu_c44c1cd4_213984cute1_E


//--------------------- .text._ZN7cutlass13device_kernelINS_4gemm6kernel13GemmUniversalIN4cute5tupleIJiiiiEEENS1_10collective13CollectiveMmaINS1_37MainloopSm90TmaGmmaWarpSpecializedFP8ILi7ENS5_IJNS4_1CILi2EEESB_NSA_ILi1EEEEEENS1_35KernelTmaWarpSpecializedCooperativeEEENS5_IJNSA_ILi256EEESG_NSA_ILi64EEEEEENS_12float_e4m3_tENS5_IJlSC_lEEESJ_SK_NS4_8TiledMMAINS4_8MMA_AtomIJNS4_4SM904GMMA31MMA_64x256x32_F32E4M3E4M3_SS_TNILNSO_7ScaleInE1ELSQ_1EEEEEENS4_6LayoutINS5_IJSB_SC_SC_EEENS5_IJSC_NSA_ILi0EEESV_EEEEENS5_IJNS4_10UnderscoreESY_SY_EEEEENS4_23SM90_TMA_LOAD_MULTICASTENS4_14ComposedLayoutINS4_7SwizzleILi2ELi4ELi3EEENS4_18smem_ptr_flag_bitsILi8EEENST_INS5_IJNSA_ILi8EEESH_EEENS5_IJSH_SC_EEEEEEEvNS4_8identityES11_S1B_vS1C_EENS_8epilogue10collective6detail29Sm90TmaWarpSpecializedAdapterINS1F_15DefaultEpilogueISJ_SK_SK_NS1E_6thread17LinearCombinationISJ_Li1EffLNS1J_9ScaleType4KindE0ELNS_15FloatRoundStyleE2ESJ_EENS1_15EpilogueDefaultEEEEEvvEEEEvNT_6ParamsE --------------------------
	.section	.text._ZN7cutlass13device_kernelINS_4gemm6kernel13GemmUniversalIN4cute5tupleIJiiiiEEENS1_10collective13CollectiveMmaINS1_37MainloopSm90TmaGmmaWarpSpecializedFP8ILi7ENS5_IJNS4_1CILi2EEESB_NSA_ILi1EEEEEENS1_35KernelTmaWarpSpecializedCooperativeEEENS5_IJNSA_ILi256EEESG_NSA_ILi64EEEEEENS_12float_e4m3_tENS5_IJlSC_lEEESJ_SK_NS4_8TiledMMAINS4_8MMA_AtomIJNS4_4SM904GMMA31MMA_64x256x32_F32E4M3E4M3_SS_TNILNSO_7ScaleInE1ELSQ_1EEEEEENS4_6LayoutINS5_IJSB_SC_SC_EEENS5_IJSC_NSA_ILi0EEESV_EEEEENS5_IJNS4_10UnderscoreESY_SY_EEEEENS4_23SM90_TMA_LOAD_MULTICASTENS4_14ComposedLayoutINS4_7SwizzleILi2ELi4ELi3EEENS4_18smem_ptr_flag_bitsILi8EEENST_INS5_IJNSA_ILi8EEESH_EEENS5_IJSH_SC_EEEEEEEvNS4_8identityES11_S1B_vS1C_EENS_8epilogue10collective6detail29Sm90TmaWarpSpecializedAdapterINS1F_15DefaultEpilogueISJ_SK_SK_NS1E_6thread17LinearCombinationISJ_Li1EffLNS1J_9ScaleType4KindE0ELNS_15FloatRoundStyleE2ESJ_EENS1_15EpilogueDefaultEEEEEvvEEEEvNT_6ParamsE,"ax",@progbits
	.align	128
.text._ZN7cutlass13device_kernelINS_4gemm6kernel13GemmUniversalIN4cute5tupleIJiiiiEEENS1_10collective13CollectiveMmaINS1_37MainloopSm90TmaGmmaWarpSpecializedFP8ILi7ENS5_IJNS4_1CILi2EEESB_NSA_ILi1EEEEEENS1_35KernelTmaWarpSpecializedCooperativeEEENS5_IJNSA_ILi256EEESG_NSA_ILi64EEEEEENS_12float_e4m3_tENS5_IJlSC_lEEESJ_SK_NS4_8TiledMMAINS4_8MMA_AtomIJNS4_4SM904GMMA31MMA_64x256x32_F32E4M3E4M3_SS_TNILNSO_7ScaleInE1ELSQ_1EEEEEENS4_6LayoutINS5_IJSB_SC_SC_EEENS5_IJSC_NSA_ILi0EEESV_EEEEENS5_IJNS4_10UnderscoreESY_SY_EEEEENS4_23SM90_TMA_LOAD_MULTICASTENS4_14ComposedLayoutINS4_7SwizzleILi2ELi4ELi3EEENS4_18smem_ptr_flag_bitsILi8EEENST_INS5_IJNSA_ILi8EEESH_EEENS5_IJSH_SC_EEEEEEEvNS4_8identityES11_S1B_vS1C_EENS_8epilogue10collective6detail29Sm90TmaWarpSpecializedAdapterINS1F_15DefaultEpilogueISJ_SK_SK_NS1E_6thread17LinearCombinationISJ_Li1EffLNS1J_9ScaleType4KindE0ELNS_15FloatRoundStyleE2ESJ_EENS1_15EpilogueDefaultEEEEEvvEEEEvNT_6ParamsE:
        .type           _ZN7cutlass13device_kernelINS_4gemm6kernel13GemmUniversalIN4cute5tupleIJiiiiEEENS1_10collective13CollectiveMmaINS1_37MainloopSm90TmaGmmaWarpSpecializedFP8ILi7ENS5_IJNS4_1CILi2EEESB_NSA_ILi1EEEEEENS1_35KernelTmaWarpSpecializedCooperativeEEENS5_IJNSA_ILi256EEESG_NSA_ILi64EEEEEENS_12float_e4m3_tENS5_IJlSC_lEEESJ_SK_NS4_8TiledMMAINS4_8MMA_AtomIJNS4_4SM904GMMA31MMA_64x256x32_F32E4M3E4M3_SS_TNILNSO_7ScaleInE1ELSQ_1EEEEEENS4_6LayoutINS5_IJSB_SC_SC_EEENS5_IJSC_NSA_ILi0EEESV_EEEEENS5_IJNS4_10UnderscoreESY_SY_EEEEENS4_23SM90_TMA_LOAD_MULTICASTENS4_14ComposedLayoutINS4_7SwizzleILi2ELi4ELi3EEENS4_18smem_ptr_flag_bitsILi8EEENST_INS5_IJNSA_ILi8EEESH_EEENS5_IJSH_SC_EEEEEEEvNS4_8identityES11_S1B_vS1C_EENS_8epilogue10collective6detail29Sm90TmaWarpSpecializedAdapterINS1F_15DefaultEpilogueISJ_SK_SK_NS1E_6thread17LinearCombinationISJ_Li1EffLNS1J_9ScaleType4KindE0ELNS_15FloatRoundStyleE2ESJ_EENS1_15EpilogueDefaultEEEEEvvEEEEvNT_6ParamsE,@function
        .size           _ZN7cutlass13device_kernelINS_4gemm6kernel13GemmUniversalIN4cute5tupleIJiiiiEEENS1_10collective13CollectiveMmaINS1_37MainloopSm90TmaGmmaWarpSpecializedFP8ILi7ENS5_IJNS4_1CILi2EEESB_NSA_ILi1EEEEEENS1_35KernelTmaWarpSpecializedCooperativeEEENS5_IJNSA_ILi256EEESG_NSA_ILi64EEEEEENS_12float_e4m3_tENS5_IJlSC_lEEESJ_SK_NS4_8TiledMMAINS4_8MMA_AtomIJNS4_4SM904GMMA31MMA_64x256x32_F32E4M3E4M3_SS_TNILNSO_7ScaleInE1ELSQ_1EEEEEENS4_6LayoutINS5_IJSB_SC_SC_EEENS5_IJSC_NSA_ILi0EEESV_EEEEENS5_IJNS4_10UnderscoreESY_SY_EEEEENS4_23SM90_TMA_LOAD_MULTICASTENS4_14ComposedLayoutINS4_7SwizzleILi2ELi4ELi3EEENS4_18smem_ptr_flag_bitsILi8EEENST_INS5_IJNSA_ILi8EEESH_EEENS5_IJSH_SC_EEEEEEEvNS4_8identityES11_S1B_vS1C_EENS_8epilogue10collective6detail29Sm90TmaWarpSpecializedAdapterINS1F_15DefaultEpilogueISJ_SK_SK_NS1E_6thread17LinearCombinationISJ_Li1EffLNS1J_9ScaleType4KindE0ELNS_15FloatRoundStyleE2ESJ_EENS1_15EpilogueDefaultEEEEEvvEEEEvNT_6ParamsE,(.L_x_596 - _ZN7cutlass13device_kernelINS_4gemm6kernel13GemmUniversalIN4cute5tupleIJiiiiEEENS1_10collective13CollectiveMmaINS1_37MainloopSm90TmaGmmaWarpSpecializedFP8ILi7ENS5_IJNS4_1CILi2EEESB_NSA_ILi1EEEEEENS1_35KernelTmaWarpSpecializedCooperativeEEENS5_IJNSA_ILi256EEESG_NSA_ILi64EEEEEENS_12float_e4m3_tENS5_IJlSC_lEEESJ_SK_NS4_8TiledMMAINS4_8MMA_AtomIJNS4_4SM904GMMA31MMA_64x256x32_F32E4M3E4M3_SS_TNILNSO_7ScaleInE1ELSQ_1EEEEEENS4_6LayoutINS5_IJSB_SC_SC_EEENS5_IJSC_NSA_ILi0EEESV_EEEEENS5_IJNS4_10UnderscoreESY_SY_EEEEENS4_23SM90_TMA_LOAD_MULTICASTENS4_14ComposedLayoutINS4_7SwizzleILi2ELi4ELi3EEENS4_18smem_ptr_flag_bitsILi8EEENST_INS5_IJNSA_ILi8EEESH_EEENS5_IJSH_SC_EEEEEEEvNS4_8identityES11_S1B_vS1C_EENS_8epilogue10collective6detail29Sm90TmaWarpSpecializedAdapterINS1F_15DefaultEpilogueISJ_SK_SK_NS1E_6thread17LinearCombinationISJ_Li1EffLNS1J_9ScaleType4KindE0ELNS_15FloatRoundStyleE2ESJ_EENS1_15EpilogueDefaultEEEEEvvEEEEvNT_6ParamsE)
        .other          _ZN7cutlass13device_kernelINS_4gemm6kernel13GemmUniversalIN4cute5tupleIJiiiiEEENS1_10collective13CollectiveMmaINS1_37MainloopSm90TmaGmmaWarpSpecializedFP8ILi7ENS5_IJNS4_1CILi2EEESB_NSA_ILi1EEEEEENS1_35KernelTmaWarpSpecializedCooperativeEEENS5_IJNSA_ILi256EEESG_NSA_ILi64EEEEEENS_12float_e4m3_tENS5_IJlSC_lEEESJ_SK_NS4_8TiledMMAINS4_8MMA_AtomIJNS4_4SM904GMMA31MMA_64x256x32_F32E4M3E4M3_SS_TNILNSO_7ScaleInE1ELSQ_1EEEEEENS4_6LayoutINS5_IJSB_SC_SC_EEENS5_IJSC_NSA_ILi0EEESV_EEEEENS5_IJNS4_10UnderscoreESY_SY_EEEEENS4_23SM90_TMA_LOAD_MULTICASTENS4_14ComposedLayoutINS4_7SwizzleILi2ELi4ELi3EEENS4_18smem_ptr_flag_bitsILi8EEENST_INS5_IJNSA_ILi8EEESH_EEENS5_IJSH_SC_EEEEEEEvNS4_8identityES11_S1B_vS1C_EENS_8epilogue10collective6detail29Sm90TmaWarpSpecializedAdapterINS1F_15DefaultEpilogueISJ_SK_SK_NS1E_6thread17LinearCombinationISJ_Li1EffLNS1J_9ScaleType4KindE0ELNS_15FloatRoundStyleE2ESJ_EENS1_15EpilogueDefaultEEEEEvvEEEEvNT_6ParamsE,@"STO_CUDA_ENTRY STV_DEFAULT"
_ZN7cutlass13device_kernelINS_4gemm6kernel13GemmUniversalIN4cute5tupleIJiiiiEEENS1_10collective13CollectiveMmaINS1_37MainloopSm90TmaGmmaWarpSpecializedFP8ILi7ENS5_IJNS4_1CILi2EEESB_NSA_ILi1EEEEEENS1_35KernelTmaWarpSpecializedCooperativeEEENS5_IJNSA_ILi256EEESG_NSA_ILi64EEEEEENS_12float_e4m3_tENS5_IJlSC_lEEESJ_SK_NS4_8TiledMMAINS4_8MMA_AtomIJNS4_4SM904GMMA31MMA_64x256x32_F32E4M3E4M3_SS_TNILNSO_7ScaleInE1ELSQ_1EEEEEENS4_6LayoutINS5_IJSB_SC_SC_EEENS5_IJSC_NSA_ILi0EEESV_EEEEENS5_IJNS4_10UnderscoreESY_SY_EEEEENS4_23SM90_TMA_LOAD_MULTICASTENS4_14ComposedLayoutINS4_7SwizzleILi2ELi4ELi3EEENS4_18smem_ptr_flag_bitsILi8EEENST_INS5_IJNSA_ILi8EEESH_EEENS5_IJSH_SC_EEEEEEEvNS4_8identityES11_S1B_vS1C_EENS_8epilogue10collective6detail29Sm90TmaWarpSpecializedAdapterINS1F_15DefaultEpilogueISJ_SK_SK_NS1E_6thread17LinearCombinationISJ_Li1EffLNS1J_9ScaleType4KindE0ELNS_15FloatRoundStyleE2ESJ_EENS1_15EpilogueDefaultEEEEEvvEEEEvNT_6ParamsE:
[----:B------:R-:W0:Y:S02]  /*0000*/  LDC R1, c[0x0][0x28] ;  /* 0x00000a00ff017b82 */ /* 0x000e240000000800 */
[----:B0-----:R-:W-:Y:S01]  /*0010*/  VIADD R1, R1, 0xfffff788 ;  /* 0xfffff78801017836 */ /* 0x001fe20000000000 */
[----:B------:R-:W0:Y:S01]  /*0020*/  S2R R4, SR_TID.X ;  /* 0x0000000000047919 */ /* 0x000e220000002100 */
[----:B------:R-:W-:Y:S01]  /*0030*/  ELECT P0, URZ, PT ;  /* 0x00000000003f782f */ /* 0x000fe20003800000 */
[----:B------:R-:W-:Y:S01]  /*0040*/  BSSY B0, `(.L_x_0) ;  /* 0x0000015000007945 */ /* 0x000fe20003800000 */
[--C-:B0-----:R-:W-:Y:S02]  /*0050*/  SHF.R.U32.HI R0, RZ, 0x5, R4.reuse ;  /* 0x00000005ff007819 */ /* 0x101fe40000011604 */
[----:B------:R-:W-:-:S03]  /*0060*/  SHF.R.U32.HI R2, RZ, 0x7, R4 ;  /* 0x00000007ff027819 */ /* 0x000fc60000011604 */
[----:B------:R-:W0:Y:S04]  /*0070*/  SHFL.IDX PT, R3, R0, RZ, 0x1f ;  /* 0x00001fff00037589 */ /* 0x000e2800000e0000 */
[----:B------:R-:W1:Y:S01]  /*0080*/  SHFL.IDX PT, R2, R2, RZ, 0x1f ;  /* 0x00001fff02027589 */ /* 0x000e6200000e0000 */
[----:B0-----:R-:W-:Y:S02]  /*0090*/  R2UR UR4, R3 ;  /* 0x00000000030472ca */ /* 0x001fe400000e0000 */
[----:B-1----:R-:W-:-:S11]  /*00a0*/  R2UR UR6, R2 ;  /* 0x00000000020672ca */ /* 0x002fd600000e0000 */
[----:B------:R-:W-:Y:S02]  /*00b0*/  USHF.R.S32.HI UR5, URZ, 0x1f, UR4 ;  /* 0x0000001f3f057899 */ /* 0x000fe40008011404 */
[----:B------:R-:W-:Y:S02]  /*00c0*/  ISETP.NE.OR P0, PT, RZ, UR4, !P0 ;  /* 0x00000004ff007c0c */ /* 0x000fe4000c705670 */
[----:B------:R-:W-:-:S04]  /*00d0*/  ULEA.HI UR5, UR5, UR4, URZ, 0x2 ;  /* 0x0000000405057291 */ /* 0x000fc8000f8f103f */
[----:B------:R-:W-:-:S04]  /*00e0*/  ULOP3.LUT UR5, UR5, 0xfffffffc, URZ, 0xc0, !UPT ;  /* 0xfffffffc05057892 */ /* 0x000fc8000f8ec03f */
[----:B------:R-:W-:-:S03]  /*00f0*/  UIADD3 UR8, UR4, -UR5, URZ ;  /* 0x8000000504087290 */ /* 0x000fc6000fffe03f */
[----:B------:R-:W-:Y:S09]  /*0100*/  @P0 BRA `(.L_x_1) ;  /* 0x0000000000200947 */ /* 0x000ff20003800000 */
[----:B------:R-:W-:Y:S02]  /*0110*/  ULDC.64 UR4, c[0x0][0x198] ;  /* 0x0000660000047ab9 */ /* 0x000fe40000000a00 */
[----:B------:R-:W-:Y:S02]  /*0120*/  UIADD3 UR10, UP0, UR4, 0xf0, URZ ;  /* 0x000000f0040a7890 */ /* 0x000fe4000ff1e03f */
[----:B------:R-:W-:Y:S02]  /*0130*/  UIADD3 UR4, UP1, UR4, 0x1f0, URZ ;  /* 0x000001f004047890 */ /* 0x000fe4000ff3e03f */
[----:B------:R-:W-:Y:S02]  /*0140*/  UIADD3.X UR11, URZ, UR5, URZ, UP0, !UPT ;  /* 0x000000053f0b7290 */ /* 0x000fe400087fe43f */
[----:B------:R-:W-:-:S07]  /*0150*/  UIADD3.X UR5, URZ, UR5, URZ, UP1, !UPT ;  /* 0x000000053f057290 */ /* 0x000fce0008ffe43f */
[----:B------:R0:W-:Y:S02]  /*0160*/  UTMACCTL.PF [UR10] ;  /* 0x000000000a0079b9 */ /* 0x0001e40008040000 */
[----:B------:R0:W-:Y:S02]  /*0170*/  UTMACCTL.PF [UR4] ;  /* 0x00000000040079b9 */ /* 0x0001e40008040000 */
[----:B0-----:R-:W-:Y:S01]  /*0180*/  NOP ;  /* 0x0000000000007918 */ /* 0x001fe20000000000 */
.L_x_1:
[----:B------:R-:W-:Y:S05]  /*0190*/  BSYNC B0 ;  /* 0x0000000000007941 */ /* 0x000fea0003800000 */
.L_x_0:
[----:B------:R-:W0:Y:S01]  /*01a0*/  SHFL.IDX PT, R3, R0, RZ, 0x1f ;  /* 0x00001fff00037589 */ /* 0x000e2200000e0000 */
[----:B------:R-:W-:Y:S01]  /*01b0*/  UISETP.NE.AND UP0, UPT, UR8, 0x3, UPT ;  /* 0x000000030800788c */ /* 0x000fe2000bf05270 */
[----:B------:R-:W-:Y:S01]  /*01c0*/  ISETP.NE.AND P1, PT, RZ, UR6, PT ;  /* 0x00000006ff007c0c */ /* 0x000fe2000bf25270 */
[----:B------:R-:W-:Y:S02]  /*01d0*/  UIADD3 UR10, UR6, -0x1, URZ ;  /* 0xffffffff060a7890 */ /* 0x000fe4000fffe03f */
[----:B------:R-:W-:Y:S02]  /*01e0*/  UISETP.EQ.OR UP0, UPT, UR8, URZ, !UP0 ;  /* 0x0000003f0800728c */ /* 0x000fe4000c702670 */
[----:B------:R-:W-:Y:S02]  /*01f0*/  UISETP.GE.U32.AND UP1, UPT, UR10, 0x2, UPT ;  /* 0x000000020a00788c */ /* 0x000fe4000bf26070 */
[----:B------:R-:W-:-:S04]  /*0200*/  UISETP.EQ.AND UP0, UPT, UR6, URZ, UP0 ;  /* 0x0000003f0600728c */ /* 0x000fc80008702270 */
[----:B------:R-:W-:-:S04]  /*0210*/  USEL UR13, URZ, 0x1, !UP0 ;  /* 0x000000013f0d7887 */ /* 0x000fc8000c000000 */
[----:B------:R-:W-:Y:S01]  /*0220*/  USEL UR13, UR13, 0x2, UP1 ;  /* 0x000000020d0d7887 */ /* 0x000fe20008800000 */
[----:B0-----:R-:W-:-:S13]  /*0230*/  ISETP.NE.AND P0, PT, R3, RZ, PT ;  /* 0x000000ff0300720c */ /* 0x001fda0003f05270 */
[----:B------:R-:W-:Y:S05]  /*0240*/  @P0 BRA `(.L_x_2) ;  /* 0x0000000000700947 */ /* 0x000fea0003800000 */
[----:B------:R-:W0:Y:S01]  /*0250*/  S2UR UR9, SR_CgaCtaId ;  /* 0x00000000000979c3 */ /* 0x000e220000008800 */
[----:B------:R-:W-:Y:S01]  /*0260*/  UMOV UR4, 0x400 ;  /* 0x0000040000047882 */ /* 0x000fe20000000000 */
[----:B------:R-:W-:Y:S01]  /*0270*/  UMOV UR5, 0x1 ;  /* 0x0000000100057882 */ /* 0x000fe20000000000 */
[----:B------:R-:W-:Y:S01]  /*0280*/  UMOV UR6, 0x6 ;  /* 0x0000000600067882 */ /* 0x000fe20000000000 */
[----:B------:R-:W-:Y:S01]  /*0290*/  ELECT P0, URZ, PT ;  /* 0x00000000003f782f */ /* 0x000fe20003800000 */
[----:B------:R-:W-:-:S04]  /*02a0*/  UIADD3 UR6, -UR6, 0x100000, URZ ;  /* 0x0010000006067890 */ /* 0x000fc8000fffe13f */
[----:B------:R-:W-:Y:S02]  /*02b0*/  USHF.L.U32 UR7, UR6, 0xb, URZ ;  /* 0x0000000b06077899 */ /* 0x000fe4000800063f */
[----:B------:R-:W-:Y:S02]  /*02c0*/  USHF.L.U32 UR6, UR6, 0x1, URZ ;  /* 0x0000000106067899 */ /* 0x000fe4000800063f */
[----:B0-----:R-:W-:Y:S02]  /*02d0*/  ULEA UR9, UR9, UR4, 0x18 ;  /* 0x0000000409097291 */ /* 0x001fe4000f8ec03f */
[----:B------:R-:W-:-:S04]  /*02e0*/  UIADD3 UR4, -UR5, 0x100000, URZ ;  /* 0x0010000005047890 */ /* 0x000fc8000fffe13f */
[----:B------:R-:W-:Y:S02]  /*02f0*/  USHF.L.U32 UR5, UR4, 0xb, URZ ;  /* 0x0000000b04057899 */ /* 0x000fe4000800063f */
[----:B------:R-:W-:Y:S01]  /*0300*/  USHF.L.U32 UR4, UR4, 0x1, URZ ;  /* 0x0000000104047899 */ /* 0x000fe2000800063f */
[----:B------:R-:W0:Y:S11]  /*0310*/  FENCE.VIEW.ASYNC.S ;  /* 0x00000000000073c6 */ /* 0x000e360000000000 */
[----:B0-----:R0:W1:Y:S01]  /*0320*/  SYNCS.EXCH.64 URZ, [UR9], UR4 ;  /* 0x00000004093f75b2 */ /* 0x0010620008000100 */
[----:B------:R0:W2:Y:S01]  /*0330*/  SYNCS.EXCH.64 URZ, [UR9+0x38], UR6 ;  /* 0x00003806093f75b2 */ /* 0x0000a20008000100 */
[----:B------:R0:W3:Y:S01]  /*0340*/  SYNCS.EXCH.64 URZ, [UR9+0x8], UR4 ;  /* 0x00000804093f75b2 */ /* 0x0000e20008000100 */
[----:B------:R0:W4:Y:S01]  /*0350*/  SYNCS.EXCH.64 URZ, [UR9+0x40], UR6 ;  /* 0x00004006093f75b2 */ /* 0x0001220008000100 */
[----:B------:R0:W0:Y:S01]  /*0360*/  SYNCS.EXCH.64 URZ, [UR9+0x10], UR4 ;  /* 0x00001004093f75b2 */ /* 0x0000220008000100 */
        /* <DEDUP_REMOVED lines=9> */
[----:B------:R-:W-:Y:S01]  /*0400*/  NOP ;  /* 0x0000000000007918 */ /* 0x000fe20000000000 */
.L_x_2:
[----:B------:R-:W-:Y:S01]  /*0410*/  SHF.R.S32.HI R2, RZ, 0x1f, R4 ;  /* 0x0000001fff027819 */ /* 0x000fe20000011404 */
[----:B------:R-:W5:Y:S01]  /*0420*/  SHFL.IDX PT, R0, R0, RZ, 0x1f ;  /* 0x00001fff00007589 */ /* 0x000f6200000e0000 */
[----:B0-----:R-:W0:Y:S01]  /*0430*/  S2UR UR9, SR_CTAID.X ;  /* 0x00000000000979c3 */ /* 0x001e220000002500 */
[----:B------:R-:W-:Y:S02]  /*0440*/  ELECT P0, URZ, PT ;  /* 0x00000000003f782f */ /* 0x000fe40003800000 */
[----:B------:R-:W-:Y:S01]  /*0450*/  LEA.HI R2, R2, R4, RZ, 0x7 ;  /* 0x0000000402027211 */ /* 0x000fe200078f38ff */
[----:B------:R-:W-:Y:S01]  /*0460*/  ULDC UR4, c[0x0][0x150] ;  /* 0x0000540000047ab9 */ /* 0x000fe20000000800 */
[----:B------:R-:W-:Y:S01]  /*0470*/  SHF.R.S32.HI R6, RZ, 0x1f, R3 ;  /* 0x0000001fff067819 */ /* 0x000fe20000011403 */
[----:B------:R-:W-:Y:S01]  /*0480*/  NOP ;  /* 0x0000000000007918 */ /* 0x000fe20000000000 */
[----:B------:R-:W-:Y:S01]  /*0490*/  LOP3.LUT R2, R2, 0xffffff80, RZ, 0xc0, !PT ;  /* 0xffffff8002027812 */ /* 0x000fe200078ec0ff */
[----:B------:R-:W-:Y:S01]  /*04a0*/  NOP ;  /* 0x0000000000007918 */ /* 0x000fe20000000000 */
[----:B------:R-:W-:Y:S01]  /*04b0*/  LEA.HI R6, R6, R3, RZ, 0x2 ;  /* 0x0000000306067211 */ /* 0x000fe200078f10ff */
[----:B------:R-:W1:Y:S02]  /*04c0*/  LDC R8, c[0x0][0x144] ;  /* 0x00005100ff087b82 */ /* 0x000e640000000800 */
[----:B------:R-:W-:Y:S01]  /*04d0*/  IMAD.IADD R4, R4, 0x1, -R2 ;  /* 0x0000000104047824 */ /* 0x000fe200078e0a02 */
[----:B------:R-:W-:Y:S01]  /*04e0*/  LOP3.LUT R6, R6, 0x3ffffffc, RZ, 0xc0, !PT ;  /* 0x3ffffffc06067812 */ /* 0x000fe200078ec0ff */
[----:B------:R-:W2:Y:S03]  /*04f0*/  S2R R2, SR_CTAID.Y ;  /* 0x0000000000027919 */ /* 0x000ea60000002600 */
[----:B------:R-:W-:Y:S01]  /*0500*/  SHF.R.S32.HI R5, RZ, 0x1f, R4 ;  /* 0x0000001fff057819 */ /* 0x000fe20000011404 */
[----:B------:R-:W-:Y:S01]  /*0510*/  IMAD.IADD R6, R3, 0x1, -R6 ;  /* 0x0000000103067824 */ /* 0x000fe200078e0a06 */
[----:B------:R-:W3:Y:S02]  /*0520*/  LDC R13, c[0x0][0x148] ;  /* 0x00005200ff0d7b82 */ /* 0x000ee40000000800 */
[----:B------:R-:W-:-:S02]  /*0530*/  LEA.HI R5, R5, R4, RZ, 0x3 ;  /* 0x0000000405057211 */ /* 0x000fc400078f18ff */
[----:B-----5:R-:W-:Y:S02]  /*0540*/  ISETP.NE.OR P0, PT, R0, RZ, !P0 ;  /* 0x000000ff0000720c */ /* 0x020fe40004705670 */
[--C-:B------:R-:W-:Y:S02]  /*0550*/  SHF.R.S32.HI R0, RZ, 0x3, R5.reuse ;  /* 0x00000003ff007819 */ /* 0x100fe40000011405 */
[----:B------:R-:W-:Y:S02]  /*0560*/  SHF.R.S32.HI R5, RZ, 0x1f, R5 ;  /* 0x0000001fff057819 */ /* 0x000fe40000011405 */
[----:B0-----:R-:W-:Y:S02]  /*0570*/  I2FP.F32.U32 R7, UR9 ;  /* 0x0000000900077c45 */ /* 0x001fe40008201000 */
[----:B------:R-:W-:-:S03]  /*0580*/  LEA.HI R5, R5, R0, RZ, 0x2 ;  /* 0x0000000005057211 */ /* 0x000fc600078f10ff */
[----:B------:R-:W-:Y:S01]  /*0590*/  FMUL R7, R7, UR4 ;  /* 0x0000000407077c20 */ /* 0x000fe20008400000 */
[----:B------:R-:W-:Y:S01]  /*05a0*/  LOP3.LUT R5, R5, 0xfffffffc, RZ, 0xc0, !PT ;  /* 0xfffffffc05057812 */ /* 0x000fe200078ec0ff */
[----:B------:R-:W-:Y:S01]  /*05b0*/  VOTEU.ALL UP0, P0 ;  /* 0x00000000003f7886 */ /* 0x000fe20000000000 */
[----:B------:R-:W-:Y:S01]  /*05c0*/  ULDC UR4, c[0x0][0x154] ;  /* 0x0000550000047ab9 */ /* 0x000fe20000000800 */
[----:B------:R-:W-:Y:S02]  /*05d0*/  VOTEU.ALL UP1, P0 ;  /* 0x00000000003f7886 */ /* 0x000fe40000020000 */
[----:B------:R-:W0:Y:S01]  /*05e0*/  F2I.U32.TRUNC.NTZ R7, R7 ;  /* 0x0000000700077305 */ /* 0x000e22000020f000 */
[----:B------:R-:W-:Y:S01]  /*05f0*/  IMAD.IADD R5, R0, 0x1, -R5 ;  /* 0x0000000100057824 */ /* 0x000fe200078e0a05 */
[----:B------:R-:W5:Y:S01]  /*0600*/  @!UP0 S2UR UR7, SR_CgaCtaId ;  /* 0x00000000000789c3 */ /* 0x000f620000008800 */
[----:B------:R-:W-:Y:S02]  /*0610*/  @!UP0 UMOV UR6, 0x400 ;  /* 0x0000040000068882 */ /* 0x000fe40000000000 */
[----:B------:R-:W-:Y:S01]  /*0620*/  IMAD R5, R6, 0x4, R5 ;  /* 0x0000000406057824 */ /* 0x000fe200078e0205 */
[----:B--2---:R-:W-:-:S04]  /*0630*/  I2FP.F32.U32 R6, R2 ;  /* 0x0000000200067245 */ /* 0x004fc80000201000 */
[----:B------:R-:W-:Y:S01]  /*0640*/  LEA.HI R0, R5, R5, RZ, 0x1 ;  /* 0x0000000505007211 */ /* 0x000fe200078f08ff */
[----:B------:R-:W-:Y:S01]  /*0650*/  FMUL R6, R6, UR4 ;  /* 0x0000000406067c20 */ /* 0x000fe20008400000 */
[----:B------:R-:W-:Y:S02]  /*0660*/  UMOV UR4, 0x20 ;  /* 0x0000002000047882 */ /* 0x000fe40000000000 */
[----:B------:R-:W-:Y:S01]  /*0670*/  LOP3.LUT R0, R0, 0xfffffffe, RZ, 0xc0, !PT ;  /* 0xfffffffe00007812 */ /* 0x000fe200078ec0ff */
[----:B0-----:R-:W-:Y:S01]  /*0680*/  IMAD.MOV R11, RZ, RZ, -R7 ;  /* 0x000000ffff0b7224 */ /* 0x001fe200078e0a07 */
[----:B------:R-:W-:-:S04]  /*0690*/  @!UP0 UIADD3 UR4, -UR4, 0x100000, URZ ;  /* 0x0010000004048890 */ /* 0x000fc8000fffe13f */
[----:B------:R-:W-:Y:S02]  /*06a0*/  @!UP0 USHF.L.U32 UR5, UR4, 0xb, URZ ;  /* 0x0000000b04058899 */ /* 0x000fe4000800063f */
[----:B------:R-:W-:Y:S01]  /*06b0*/  @!UP0 USHF.L.U32 UR4, UR4, 0x1, URZ ;  /* 0x0000000104048899 */ /* 0x000fe2000800063f */
[----:B------:R-:W0:Y:S01]  /*06c0*/  F2I.U32.TRUNC.NTZ R6, R6 ;  /* 0x0000000600067305 */ /* 0x000e22000020f000 */
[----:B------:R-:W2:Y:S01]  /*06d0*/  LDC R7, c[0x0][0x140] ;  /* 0x00005000ff077b82 */ /* 0x000ea20000000800 */
[----:B-1----:R-:W-:Y:S02]  /*06e0*/  IMAD R11, R8, R11, UR9 ;  /* 0x00000009080b7e24 */ /* 0x002fe4000f8e020b */
[----:B------:R-:W-:-:S05]  /*06f0*/  IMAD.IADD R0, R5, 0x1, -R0 ;  /* 0x0000000105007824 */ /* 0x000fca00078e0a00 */
[----:B------:R-:W-:Y:S01]  /*0700*/  ISETP.NE.AND P2, PT, R0, R11, PT ;  /* 0x0000000b0000720c */ /* 0x000fe20003f45270 */
[C---:B------:R-:W-:Y:S01]  /*0710*/  IMAD.SHL.U32 R0, R5.reuse, 0x4, RZ ;  /* 0x0000000405007824 */ /* 0x040fe200078e00ff */
[----:B-----5:R-:W-:Y:S01]  /*0720*/  @!UP0 ULEA UR6, UR7, UR6, 0x18 ;  /* 0x0000000607068291 */ /* 0x020fe2000f8ec03f */
[----:B------:R-:W-:Y:S01]  /*0730*/  VOTEU.ALL UP0, P0 ;  /* 0x00000000003f7886 */ /* 0x000fe20000000000 */
[----:B------:R-:W-:Y:S01]  /*0740*/  LOP3.LUT P0, RZ, R4, 0x7, RZ, 0xc0, !PT ;  /* 0x0000000704ff7812 */ /* 0x000fe2000780c0ff */
[----:B0-----:R-:W-:Y:S01]  /*0750*/  IMAD.MOV R12, RZ, RZ, -R6 ;  /* 0x000000ffff0c7224 */ /* 0x001fe200078e0a06 */
[----:B------:R-:W-:-:S03]  /*0760*/  LOP3.LUT R9, R5, 0xc, R0, 0x78, !PT ;  /* 0x0000000c05097812 */ /* 0x000fc600078e7800 */
[----:B---3--:R-:W-:Y:S01]  /*0770*/  IMAD R5, R13, R12, R2 ;  /* 0x0000000c0d057224 */ /* 0x008fe200078e0202 */
[C---:B------:R-:W-:Y:S01]  /*0780*/  ISETP.LT.U32.AND P0, PT, R9.reuse, 0x4, !P0 ;  /* 0x000000040900780c */ /* 0x040fe20004701070 */
[----:B------:R0:W-:Y:S02]  /*0790*/  STL [R1+0x458], R9 ;  /* 0x0004580901007387 */ /* 0x0001e40000100800 */
[----:B------:R-:W-:Y:S02]  /*07a0*/  @P2 LEA.HI R0, R9, R9, RZ, 0x1 ;  /* 0x0000000909002211 */ /* 0x000fe400078f08ff */
[----:B------:R-:W1:Y:S02]  /*07b0*/  FENCE.VIEW.ASYNC.S ;  /* 0x00000000000073c6 */ /* 0x000e640000000000 */
[----:B-1----:R0:W1:Y:S01]  /*07c0*/  @!UP0 SYNCS.EXCH.64 URZ, [UR6+0x80], UR4 ;  /* 0x00008004063f85b2 */ /* 0x0020620008000100 */
[----:B--2---:R-:W-:Y:S02]  /*07d0*/  ISETP.EQ.U32.AND P5, PT, R7, 0x1, PT ;  /* 0x000000010700780c */ /* 0x004fe40003fa2070 */
[----:B------:R-:W-:-:S04]  /*07e0*/  @P2 SHF.R.S32.HI R0, RZ, 0x1, R0 ;  /* 0x00000001ff002819 */ /* 0x000fc80000011400 */
[----:B------:R-:W-:Y:S01]  /*07f0*/  @P2 ISETP.NE.AND P3, PT, R0, R5, PT ;  /* 0x000000050000220c */ /* 0x000fe20003f65270 */
[----:B------:R-:W-:Y:S01]  /*0800*/  IMAD.MOV.U32 R0, RZ, RZ, 0x1 ;  /* 0x00000001ff007424 */ /* 0x000fe200078e00ff */
[----:B------:R-:W-:Y:S02]  /*0810*/  SEL R5, RZ, 0x1, !P0 ;  /* 0x00000001ff057807 */ /* 0x000fe40004000000 */
[----:B------:R-:W-:-:S04]  /*0820*/  @P2 SEL R0, RZ, 0x1, P3 ;  /* 0x00000001ff002807 */ /* 0x000fc80001800000 */
[----:B------:R-:W-:Y:S01]  /*0830*/  LOP3.LUT R0, R0, R5, RZ, 0xc0, !PT ;  /* 0x0000000500007212 */ /* 0x000fe200078ec0ff */
[----:B------:R0:W2:Y:S01]  /*0840*/  @!UP1 SYNCS.EXCH.64 URZ, [UR6+0x88], UR4 ;  /* 0x00008804063f95b2 */ /* 0x0000a20008000100 */
[----:B------:R-:W-:-:S03]  /*0850*/  NOP ;  /* 0x0000000000007918 */ /* 0x000fc60000000000 */
[----:B------:R0:W-:Y:S01]  /*0860*/  STL [R1+0x454], R0 ;  /* 0x0004540001007387 */ /* 0x0001e20000100800 */
[----:B-1----:R-:W-:Y:S05]  /*0870*/  @!P5 BRA `(.L_x_3) ;  /* 0x000000000008d947 */ /* 0x002fea0003800000 */
[----:B--2-4-:R-:W-:Y:S01]  /*0880*/  UCGABAR_ARV ;  /* 0x00000000000079c7 */ /* 0x014fe20008000000 */
[----:B------:R-:W-:Y:S05]  /*0890*/  BRA `(.L_x_4) ;  /* 0x0000000000047947 */ /* 0x000fea0003800000 */
.L_x_3:
[----:B--2-4-:R-:W-:Y:S01]  /*08a0*/  NOP ;  /* 0x0000000000007918 */ /* 0x014fe20000000000 */
.L_x_4:
[----:B0-----:R-:W0:Y:S01]  /*08b0*/  LDC R0, c[0x0][0x65c] ;  /* 0x00019700ff007b82 */ /* 0x001e220000000800 */
[----:B------:R-:W-:Y:S02]  /*08c0*/  IMAD.U32 R4, RZ, RZ, UR9 ;  /* 0x00000009ff047e24 */ /* 0x000fe4000f8e00ff */
[----:B------:R-:W-:Y:S01]  /*08d0*/  IMAD.MOV.U32 R5, RZ, RZ, RZ ;  /* 0x000000ffff057224 */ /* 0x000fe200078e00ff */
[----:B0-----:R-:W-:-:S13]  /*08e0*/  ISETP.NE.AND P4, PT, R0, 0x1, PT ;  /* 0x000000010000780c */ /* 0x001fda0003f85270 */
[----:B------:R-:W0:Y:S01]  /*08f0*/  @P4 LDC R7, c[0x0][0x10] ;  /* 0x00000400ff074b82 */ /* 0x000e220000000800 */
[----:B------:R-:W-:Y:S02]  /*0900*/  @P4 IMAD.MOV.U32 R3, RZ, RZ, RZ ;  /* 0x000000ffff034224 */ /* 0x000fe400078e00ff */
[----:B------:R-:W-:-:S05]  /*0910*/  @P4 IMAD.MOV.U32 R15, RZ, RZ, RZ ;  /* 0x000000ffff0f4224 */ /* 0x000fca00078e00ff */
[----:B------:R-:W1:Y:S01]  /*0920*/  @!P4 LDC R9, c[0x0][0xc] ;  /* 0x00000300ff09cb82 */ /* 0x000e620000000800 */
[----:B0-----:R-:W-:-:S04]  /*0930*/  @P4 IMAD.WIDE.U32 R6, R7, UR9, R2 ;  /* 0x0000000907064c25 */ /* 0x001fc8000f8e0002 */
[----:B------:R-:W-:Y:S02]  /*0940*/  @P4 IMAD.MOV.U32 R8, RZ, RZ, R6 ;  /* 0x000000ffff084224 */ /* 0x000fe400078e0006 */
[----:B------:R-:W-:Y:S02]  /*0950*/  @P4 IMAD.IADD R16, R7, 0x1, R15 ;  /* 0x0000000107104824 */ /* 0x000fe400078e020f */
[----:B-1----:R-:W-:-:S04]  /*0960*/  @!P4 IMAD.WIDE.U32 R4, R2, R9, R4 ;  /* 0x000000090204c225 */ /* 0x002fc800078e0004 */
[----:B------:R-:W-:Y:S02]  /*0970*/  @!P4 IMAD.MOV.U32 R8, RZ, RZ, R4 ;  /* 0x000000ffff08c224 */ /* 0x000fe400078e0004 */
[----:B------:R-:W-:-:S03]  /*0980*/  @!P4 IMAD.MOV.U32 R16, RZ, RZ, R5 ;  /* 0x000000ffff10c224 */ /* 0x000fc600078e0005 */
[----:B------:R0:W-:Y:S04]  /*0990*/  STL [R1+0x460], R8 ;  /* 0x0004600801007387 */ /* 0x0001e80000100800 */
[----:B------:R0:W-:Y:S01]  /*09a0*/  STL [R1+0x45c], R16 ;  /* 0x00045c1001007387 */ /* 0x0001e20000100800 */
[----:B------:R-:W-:Y:S05]  /*09b0*/  @!P5 BRA `(.L_x_5) ;  /* 0x00000000000cd947 */ /* 0x000fea0003800000 */
[----:B------:R-:W-:Y:S01]  /*09c0*/  UCGABAR_WAIT ;  /* 0x0000000000007dc7 */ /* 0x000fe20008000000 */
[----:B------:R-:W-:Y:S01]  /*09d0*/  CCTL.IVALL ;  /* 0x00000000ff00798f */ /* 0x000fe20002000000 */
[----:B------:R-:W-:Y:S05]  /*09e0*/  BRA `(.L_x_6) ;  /* 0x0000000000047947 */ /* 0x000fea0003800000 */
.L_x_5:
[----:B------:R-:W-:Y:S06]  /*09f0*/  BAR.SYNC.DEFER_BLOCKING 0x0 ;  /* 0x0000000000007b1d */ /* 0x000fec0000010000 */
.L_x_6:
[----:B------:R-:W-:Y:S05]  /*0a00*/  @!P1 BRA `(.L_x_7) ;  /* 0x0000023400049947 */ /* 0x000fea0003800000 */
[----:B------:R-:W-:-:S06]  /*0a10*/  UISETP.GT.U32.AND UP0, UPT, UR10, 0x1, UPT ;  /* 0x000000010a00788c */ /* 0x000fcc000bf04070 */
[----:B------:R-:W-:-:S13]  /*0a20*/  PLOP3.LUT P0, PT, PT, PT, UP0, 0x80, 0x0 ;  /* 0x000000000000781c */ /* 0x000fda0003f0f008 */
[----:B------:R-:W-:Y:S05]  /*0a30*/  @P0 EXIT ;  /* 0x000000000000094d */ /* 0x000fea0003800000 */
[----:B------:R-:W-:Y:S01]  /*0a40*/  IMAD.MOV.U32 R5, RZ, RZ, -0x1 ;  /* 0xffffffffff057424 */ /* 0x000fe200078e00ff */
[----:B------:R-:W-:Y:S01]  /*0a50*/  ULDC.64 UR4, c[0x0][0x650] ;  /* 0x0001940000047ab9 */ /* 0x000fe20000000a00 */
[----:B------:R-:W-:Y:S01]  /*0a60*/  IMAD.MOV.U32 R4, RZ, RZ, -0x1 ;  /* 0xffffffffff047424 */ /* 0x000fe200078e00ff */
[----:B------:R-:W-:Y:S01]  /*0a70*/  ISETP.GE.U32.AND P0, PT, R8, UR4, PT ;  /* 0x0000000408007c0c */ /* 0x000fe2000bf06070 */
[----:B------:R-:W-:Y:S01]  /*0a80*/  UMOV UR10, 0xffffffff ;  /* 0xffffffff000a7882 */ /* 0x000fe20000000000 */
[----:B------:R1:W-:Y:S01]  /*0a90*/  STL [R1+0x468], R5 ;  /* 0x0004680501007387 */ /* 0x0003e20000100800 */
[----:B------:R-:W-:Y:S02]  /*0aa0*/  PRMT R0, RZ, 0x7610, R0 ;  /* 0x00007610ff007816 */ /* 0x000fe40000000000 */
[----:B------:R-:W-:Y:S01]  /*0ab0*/  ISETP.GE.U32.AND.EX P0, PT, R16, UR5, PT, P0 ;  /* 0x0000000510007c0c */ /* 0x000fe2000bf06100 */
[----:B------:R1:W-:-:S12]  /*0ac0*/  STL [R1+0x464], R4 ;  /* 0x0004640401007387 */ /* 0x0003d80000100800 */
[----:B-1----:R-:W-:Y:S05]  /*0ad0*/  @P0 BRA `(.L_x_8) ;  /* 0x00000004003c0947 */ /* 0x002fea0003800000 */
[----:B------:R-:W-:Y:S01]  /*0ae0*/  ULDC.64 UR14, c[0x0][0x628] ;  /* 0x00018a00000e7ab9 */ /* 0x000fe20000000a00 */
[----:B------:R-:W1:Y:S01]  /*0af0*/  LDC.64 R6, c[0x0][0x620] ;  /* 0x00018800ff067b82 */ /* 0x000e620000000a00 */
[----:B------:R-:W-:Y:S01]  /*0b00*/  ISETP.NE.U32.AND P0, PT, RZ, UR14, PT ;  /* 0x0000000eff007c0c */ /* 0x000fe2000bf05070 */
[----:B------:R-:W-:Y:S01]  /*0b10*/  ULDC UR11, c[0x0][0x630] ;  /* 0x00018c00000b7ab9 */ /* 0x000fe20000000800 */
[----:B------:R-:W-:Y:S02]  /*0b20*/  R2UR UR4, R8 ;  /* 0x00000000080472ca */ /* 0x000fe400000e0000 */
[----:B------:R-:W-:Y:S02]  /*0b30*/  ISETP.NE.AND.EX P0, PT, RZ, UR15, PT, P0 ;  /* 0x0000000fff007c0c */ /* 0x000fe4000bf05300 */
[----:B------:R-:W-:-:S11]  /*0b40*/  R2UR UR5, R16 ;  /* 0x00000000100572ca */ /* 0x000fd600000e0000 */
[----:B------:R-:W-:Y:S05]  /*0b50*/  @!P0 BRA `(.L_x_9) ;  /* 0x0000000000308947 */ /* 0x000fea0003800000 */
[----:B------:R-:W-:Y:S01]  /*0b60*/  R2UR UR4, R8 ;  /* 0x00000000080472ca */ /* 0x000fe200000e0000 */
[----:B------:R-:W-:Y:S01]  /*0b70*/  ULDC UR8, c[0x0][0x634] ;  /* 0x00018d0000087ab9 */ /* 0x000fe20000000800 */
[----:B------:R-:W-:-:S11]  /*0b80*/  R2UR UR10, R16 ;  /* 0x00000000100a72ca */ /* 0x000fd600000e0000 */
[----:B------:R-:W-:-:S04]  /*0b90*/  UIADD3 UR8, UP0, UR4, UR8, URZ ;  /* 0x0000000804087290 */ /* 0x000fc8000ff1e03f */
[----:B------:R-:W-:-:S04]  /*0ba0*/  UIADD3.X UR10, URZ, UR10, URZ, UP0, !UPT ;  /* 0x0000000a3f0a7290 */ /* 0x000fc800087fe43f */
[----:B------:R-:W-:-:S04]  /*0bb0*/  UIMAD.WIDE.U32 UR4, UR10, UR14, URZ ;  /* 0x0000000e0a0472a5 */ /* 0x000fc8000f8e003f */
[----:B------:R-:W-:Y:S02]  /*0bc0*/  UIMAD.WIDE.U32 UR6, UP0, UR8, UR15, UR4 ;  /* 0x0000000f080672a5 */ /* 0x000fe4000f800004 */
[----:B------:R-:W-:Y:S02]  /*0bd0*/  UIMAD.WIDE.U32 UR4, UR8, UR14, URZ ;  /* 0x0000000e080472a5 */ /* 0x000fe4000f8e003f */
[----:B------:R-:W-:Y:S02]  /*0be0*/  UIADD3.X UR9, URZ, URZ, URZ, UP0, !UPT ;  /* 0x0000003f3f097290 */ /* 0x000fe400087fe43f */
[----:B------:R-:W-:Y:S01]  /*0bf0*/  UIADD3 URZ, UP0, UR5, UR6, URZ ;  /* 0x00000006053f7290 */ /* 0x000fe2000ff1e03f */
[----:B------:R-:W-:-:S03]  /*0c00*/  UMOV UR8, UR7 ;  /* 0x0000000700087c82 */ /* 0x000fc60008000000 */
[----:B------:R-:W-:-:S12]  /*0c10*/  UIMAD.WIDE.U32.X UR4, UR10, UR15, UR8, UP0 ;  /* 0x0000000f0a0472a5 */ /* 0x000fd800080e0408 */
.L_x_9:
[----:B------:R-:W-:Y:S01]  /*0c20*/  USHF.R.U64 UR10, UR4, UR11, UR5 ;  /* 0x0000000b040a7299 */ /* 0x000fe20008001205 */
[----:B------:R-:W2:Y:S01]  /*0c30*/  LDC.64 R20, c[0x0][0x640] ;  /* 0x00019000ff147b82 */ /* 0x000ea20000000a00 */
[----:B------:R-:W-:Y:S01]  /*0c40*/  USHF.R.U32.HI UR4, URZ, UR11, UR5 ;  /* 0x0000000b3f047299 */ /* 0x000fe20008011605 */
[----:B------:R-:W-:Y:S02]  /*0c50*/  IMAD.MOV.U32 R4, RZ, RZ, R8 ;  /* 0x000000ffff047224 */ /* 0x000fe400078e0008 */
[----:B------:R-:W-:Y:S01]  /*0c60*/  IMAD R12, R13, R12, R2 ;  /* 0x0000000c0d0c7224 */ /* 0x000fe200078e0202 */
[----:B------:R-:W-:Y:S01]  /*0c70*/  IADD3 R3, P0, RZ, -UR10, RZ ;  /* 0x8000000aff037c10 */ /* 0x000fe2000ff1e0ff */
[----:B------:R-:W-:Y:S02]  /*0c80*/  IMAD.MOV.U32 R13, RZ, RZ, 0x1 ;  /* 0x00000001ff0d7424 */ /* 0x000fe400078e00ff */
[----:B------:R-:W3:Y:S02]  /*0c90*/  LDC R10, c[0x0][0x618] ;  /* 0x00018600ff0a7b82 */ /* 0x000ee40000000800 */
[----:B------:R-:W-:-:S04]  /*0ca0*/  IMAD.X R5, RZ, RZ, ~UR4, P0 ;  /* 0x80000004ff057e24 */ /* 0x000fc800080e06ff */
[-C--:B-1----:R-:W-:Y:S02]  /*0cb0*/  IMAD R0, R5, R6.reuse, RZ ;  /* 0x0000000605007224 */ /* 0x082fe400078e02ff */
[----:B------:R-:W1:Y:S01]  /*0cc0*/  LDC R14, c[0x0][0x608] ;  /* 0x00018200ff0e7b82 */ /* 0x000e620000000800 */
[----:B------:R-:W-:Y:S02]  /*0cd0*/  IMAD.MOV.U32 R5, RZ, RZ, R16 ;  /* 0x000000ffff057224 */ /* 0x000fe400078e0010 */
[----:B------:R-:W-:-:S05]  /*0ce0*/  IMAD.WIDE.U32 R4, R3, R6, R4 ;  /* 0x0000000603047225 */ /* 0x000fca00078e0004 */
[----:B------:R-:W4:Y:S01]  /*0cf0*/  LDC R18, c[0x0][0x658] ;  /* 0x00019600ff127b82 */ /* 0x000f220000000800 */
[----:B------:R-:W-:Y:S01]  /*0d00*/  IMAD R3, R3, R7, R0 ;  /* 0x0000000703037224 */ /* 0x000fe200078e0200 */
[----:B--2---:R-:W-:-:S03]  /*0d10*/  ISETP.NE.U32.AND P0, PT, R20, RZ, PT ;  /* 0x000000ff1400720c */ /* 0x004fc60003f05070 */
[----:B------:R-:W-:Y:S01]  /*0d20*/  IMAD.IADD R3, R5, 0x1, R3 ;  /* 0x0000000105037824 */ /* 0x000fe200078e0203 */
[----:B------:R-:W-:Y:S01]  /*0d30*/  ISETP.NE.AND.EX P0, PT, R21, RZ, PT, P0 ;  /* 0x000000ff1500720c */ /* 0x000fe20003f05300 */
[----:B------:R-:W-:Y:S01]  /*0d40*/  IMAD.MOV.U32 R5, RZ, RZ, -0x1 ;  /* 0xffffffffff057424 */ /* 0x000fe200078e00ff */
[----:B0-----:R-:W0:Y:S02]  /*0d50*/  LDC R16, c[0x0][0x600] ;  /* 0x00018000ff107b82 */ /* 0x001e240000000800 */
[-CC-:B---3--:R-:W-:Y:S02]  /*0d60*/  SHF.R.U64 R8, R4, R10.reuse, R3.reuse ;  /* 0x0000000a04087219 */ /* 0x188fe40000001203 */
[----:B------:R-:W-:-:S04]  /*0d70*/  SHF.R.U32.HI R3, RZ, R10, R3 ;  /* 0x0000000aff037219 */ /* 0x000fc80000011603 */
[----:B------:R-:W2:Y:S01]  /*0d80*/  LDC R15, c[0x0][0x648] ;  /* 0x00019200ff0f7b82 */ /* 0x000ea20000000800 */
[-CC-:B-1----:R-:W-:Y:S02]  /*0d90*/  SHF.R.U64 R23, R8, R14.reuse, R3.reuse ;  /* 0x0000000e08177219 */ /* 0x182fe40000001203 */
[----:B------:R-:W-:-:S05]  /*0da0*/  SHF.R.U32.HI R3, RZ, R14, R3 ;  /* 0x0000000eff037219 */ /* 0x000fca0000011603 */
[----:B------:R-:W1:Y:S01]  /*0db0*/  LDC R17, c[0x0][0x638] ;  /* 0x00018e00ff117b82 */ /* 0x000e620000000800 */
[-CC-:B----4-:R-:W-:Y:S02]  /*0dc0*/  SHF.R.U64 R10, R23, R18.reuse, R3.reuse ;  /* 0x00000012170a7219 */ /* 0x190fe40000001203 */
[-C--:B------:R-:W-:Y:S02]  /*0dd0*/  SHF.L.U32 R0, R5, R18.reuse, RZ ;  /* 0x0000001205007219 */ /* 0x080fe400000006ff */
[----:B------:R-:W-:Y:S01]  /*0de0*/  SHF.R.U32.HI R3, RZ, R18, R3 ;  /* 0x00000012ff037219 */ /* 0x000fe20000011603 */
[----:B------:R-:W-:Y:S01]  /*0df0*/  IMAD.MOV.U32 R2, RZ, RZ, R10 ;  /* 0x000000ffff027224 */ /* 0x000fe200078e000a */
[----:B------:R-:W-:Y:S01]  /*0e00*/  LOP3.LUT R0, RZ, R0, RZ, 0x33, !PT ;  /* 0x00000000ff007212 */ /* 0x000fe200078e33ff */
[----:B------:R-:W3:Y:S01]  /*0e10*/  LDC R19, c[0x0][0x610] ;  /* 0x00018400ff137b82 */ /* 0x000ee20000000800 */
[----:B------:R-:W-:Y:S05]  /*0e20*/  @!P0 BRA `(.L_x_10) ;  /* 0x0000000000288947 */ /* 0x000fea0003800000 */
[----:B------:R-:W4:Y:S02]  /*0e30*/  LDC R7, c[0x0][0x64c] ;  /* 0x00019300ff077b82 */ /* 0x000f240000000800 */
[----:B----4-:R-:W-:-:S05]  /*0e40*/  IADD3 R7, P0, R10, R7, RZ ;  /* 0x000000070a077210 */ /* 0x010fca0007f1e0ff */
[----:B------:R-:W-:-:S04]  /*0e50*/  IMAD.X R9, RZ, RZ, R3, P0 ;  /* 0x000000ffff097224 */ /* 0x000fc800000e0603 */
[----:B------:R-:W-:-:S04]  /*0e60*/  IMAD.WIDE.U32 R2, R9, R20, RZ ;  /* 0x0000001409027225 */ /* 0x000fc800078e00ff */
[----:B------:R-:W-:-:S04]  /*0e70*/  IMAD.WIDE.U32 R4, P0, R7, R21, R2 ;  /* 0x0000001507047225 */ /* 0x000fc80007800002 */
[----:B------:R-:W-:-:S04]  /*0e80*/  IMAD.WIDE.U32 R2, R7, R20, RZ ;  /* 0x0000001407027225 */ /* 0x000fc800078e00ff */
[----:B------:R-:W-:Y:S01]  /*0e90*/  IMAD.X R7, RZ, RZ, RZ, P0 ;  /* 0x000000ffff077224 */ /* 0x000fe200000e06ff */
[----:B------:R-:W-:Y:S01]  /*0ea0*/  IADD3 RZ, P0, R3, R4, RZ ;  /* 0x0000000403ff7210 */ /* 0x000fe20007f1e0ff */
[----:B------:R-:W-:-:S04]  /*0eb0*/  IMAD.MOV.U32 R6, RZ, RZ, R5 ;  /* 0x000000ffff067224 */ /* 0x000fc800078e0005 */
[----:B------:R-:W-:-:S08]  /*0ec0*/  IMAD.WIDE.U32.X R2, R9, R21, R6, P0 ;  /* 0x0000001509027225 */ /* 0x000fd000000e0406 */
.L_x_10:
[----:B--2---:R-:W-:Y:S01]  /*0ed0*/  SHF.R.U64 R4, R2, R15, R3 ;  /* 0x0000000f02047219 */ /* 0x004fe20000001203 */
[----:B0-----:R-:W-:Y:S01]  /*0ee0*/  VIADD R5, R16, 0xffffffff ;  /* 0xffffffff10057836 */ /* 0x001fe20000000000 */
[----:B------:R-:W-:Y:S02]  /*0ef0*/  SHF.L.U32 R2, R13, R18, RZ ;  /* 0x000000120d027219 */ /* 0x000fe400000006ff */
[----:B------:R-:W-:Y:S01]  /*0f00*/  LOP3.LUT R3, R23, R0, RZ, 0xc0, !PT ;  /* 0x0000000017037212 */ /* 0x000fe200078ec0ff */
[----:B------:R-:W-:Y:S01]  /*0f10*/  IMAD.MOV R6, RZ, RZ, -R4 ;  /* 0x000000ffff067224 */ /* 0x000fe200078e0a04 */
[----:B------:R-:W-:Y:S02]  /*0f20*/  SEL R0, R11, R12, !P4 ;  /* 0x0000000c0b007207 */ /* 0x000fe40006000000 */
[----:B------:R-:W-:Y:S01]  /*0f30*/  LOP3.LUT R5, R8, R5, RZ, 0xc0, !PT ;  /* 0x0000000508057212 */ /* 0x000fe200078ec0ff */
[----:B------:R-:W-:Y:S02]  /*0f40*/  IMAD R7, R2, R4, R3 ;  /* 0x0000000402077224 */ /* 0x000fe400078e0203 */
[----:B-1----:R-:W-:-:S02]  /*0f50*/  IMAD R3, R6, R17, R10 ;  /* 0x0000001106037224 */ /* 0x002fc400078e020a */
[----:B---3--:R-:W-:Y:S02]  /*0f60*/  IMAD R2, R7, R19, R0 ;  /* 0x0000001307027224 */ /* 0x008fe400078e0200 */
[----:B------:R-:W-:Y:S02]  /*0f70*/  IMAD R3, R3, R16, R5 ;  /* 0x0000001003037224 */ /* 0x000fe400078e0205 */
[----:B------:R-:W-:-:S03]  /*0f80*/  IMAD.MOV.U32 R0, RZ, RZ, 0x1 ;  /* 0x00000001ff007424 */ /* 0x000fc600078e00ff */
[----:B------:R-:W-:Y:S02]  /*0f90*/  SEL R4, R3, R2, !P4 ;  /* 0x0000000203047207 */ /* 0x000fe40006000000 */
[----:B------:R-:W-:-:S03]  /*0fa0*/  SEL R2, R2, R3, !P4 ;  /* 0x0000000302027207 */ /* 0x000fc60006000000 */
[----:B------:R1:W-:Y:S04]  /*0fb0*/  STL [R1+0x464], R4 ;  /* 0x0004640401007387 */ /* 0x0003e80000100800 */
[----:B------:R1:W-:Y:S02]  /*0fc0*/  STL [R1+0x468], R2 ;  /* 0x0004680201007387 */ /* 0x0003e40000100800 */
.L_x_8:
[----:B------:R-:W-:-:S08]  /*0fd0*/  NOP ;  /* 0x0000000000007918 */ /* 0x000fd00000000000 */
[----:B------:R-:W2:Y:S02]  /*0fe0*/  USETMAXREG.TRY_ALLOC.CTAPOOL UP0, 0xf0 ;  /* 0x000000f0000079c8 */ /* 0x000ea40008000600 */
[----:B--2---:R-:W-:-:S13]  /*0ff0*/  PLOP3.LUT P0, PT, PT, PT, UP0, 0x80, 0x0 ;  /* 0x000000000000781c */ /* 0x004fda0003f0f008 */
[----:B------:R-:W-:Y:S05]  /*1000*/  @!P0 BRA `(.L_x_8) ;  /* 0xfffffffc00f08947 */ /* 0x000fea000383ffff */
[----:B------:R-:W-:Y:S01]  /*1010*/  ULDC.64 UR4, c[0x0][0x598] ;  /* 0x0001660000047ab9 */ /* 0x000fe20000000a00 */
[----:B------:R-:W-:Y:S01]  /*1020*/  ULDC.64 UR14, c[0x0][0x208] ;  /* 0x00008200000e7ab9 */ /* 0x000fe20000000a00 */
[----:B------:R-:W-:-:S04]  /*1030*/  ISETP.NE.U32.AND P0, PT, RZ, UR4, PT ;  /* 0x00000004ff007c0c */ /* 0x000fc8000bf05070 */
[----:B------:R-:W-:-:S13]  /*1040*/  ISETP.NE.AND.EX P0, PT, RZ, UR5, PT, P0 ;  /* 0x00000005ff007c0c */ /* 0x000fda000bf05300 */
[----:B------:R-:W-:Y:S05]  /*1050*/  @!P0 BRA `(.L_x_11) ;  /* 0x0000000000208947 */ /* 0x000fea0003800000 */
[----:B-1----:R-:W1:Y:S02]  /*1060*/  LDC.64 R2, c[0x0][0x598] ;  /* 0x00016600ff027b82 */ /* 0x002e640000000a00 */
[----:B-1----:R-:W2:Y:S02]  /*1070*/  LDG.E.64 R2, desc[UR14][R2.64] ;  /* 0x0000000e02027981 */ /* 0x002ea4000c1e1b00 */
[----:B--2---:R-:W-:-:S04]  /*1080*/  ISETP.NE.U32.AND P0, PT, R2, RZ, PT ;  /* 0x000000ff0200720c */ /* 0x004fc80003f05070 */
[----:B------:R-:W-:-:S13]  /*1090*/  ISETP.NE.AND.EX P0, PT, R3, RZ, PT, P0 ;  /* 0x000000ff0300720c */ /* 0x000fda0003f05300 */
[----:B------:R-:W-:Y:S05]  /*10a0*/  @!P0 BRA `(.L_x_11) ;  /* 0x00000000000c8947 */ /* 0x000fea0003800000 */
[----:B------:R-:W2:Y:S02]  /*10b0*/  LD.E R2, desc[UR14][R2.64] ;  /* 0x0000000e02027980 */ /* 0x000ea4000c101900 */
[----:B--2---:R-:W-:Y:S01]  /*10c0*/  R2UR UR20, R2 ;  /* 0x00000000021472ca */ /* 0x004fe200000e0000 */
[----:B------:R-:W-:-:S14]  /*10d0*/  BRA `(.L_x_12) ;  /* 0x0000000000247947 */ /* 0x000fdc0003800000 */
.L_x_11:
[----:B------:R-:W-:Y:S02]  /*10e0*/  ULDC.64 UR4, c[0x0][0x588] ;  /* 0x0001620000047ab9 */ /* 0x000fe40000000a00 */
[----:B------:R-:W-:-:S04]  /*10f0*/  ISETP.NE.U32.AND P0, PT, RZ, UR4, PT ;  /* 0x00000004ff007c0c */ /* 0x000fc8000bf05070 */
[----:B------:R-:W-:-:S13]  /*1100*/  ISETP.NE.AND.EX P0, PT, RZ, UR5, PT, P0 ;  /* 0x00000005ff007c0c */ /* 0x000fda000bf05300 */
[----:B------:R-:W-:Y:S05]  /*1110*/  @!P0 BRA `(.L_x_13) ;  /* 0x0000000000108947 */ /* 0x000fea0003800000 */
[----:B-1----:R-:W1:Y:S02]  /*1120*/  LDC.64 R2, c[0x0][0x588] ;  /* 0x00016200ff027b82 */ /* 0x002e640000000a00 */
[----:B-1----:R-:W2:Y:S02]  /*1130*/  LDG.E R2, desc[UR14][R2.64] ;  /* 0x0000000e02027981 */ /* 0x002ea4000c1e1900 */
[----:B--2---:R-:W-:Y:S01]  /*1140*/  R2UR UR20, R2 ;  /* 0x00000000021472ca */ /* 0x004fe200000e0000 */
[----:B------:R-:W-:-:S14]  /*1150*/  BRA `(.L_x_12) ;  /* 0x0000000000047947 */ /* 0x000fdc0003800000 */
.L_x_13:
[----:B------:R-:W-:-:S05]  /*1160*/  ULDC UR20, c[0x0][0x580] ;  /* 0x0001600000147ab9 */ /* 0x000fca0000000800 */
.L_x_12:
[----:B------:R-:W-:Y:S02]  /*1170*/  ULDC.64 UR4, c[0x0][0x5a0] ;  /* 0x0001680000047ab9 */ /* 0x000fe40000000a00 */
        /* <DEDUP_REMOVED lines=11> */
.L_x_14:
        /* <DEDUP_REMOVED lines=8> */
.L_x_16:
[----:B------:R-:W-:-:S05]  /*12b0*/  ULDC UR21, c[0x0][0x584] ;  /* 0x0001610000157ab9 */ /* 0x000fca0000000800 */
.L_x_15:
[----:B------:R-:W-:-:S13]  /*12c0*/  LOP3.LUT P0, RZ, R0, 0xff, RZ, 0xc0, !PT ;  /* 0x000000ff00ff7812 */ /* 0x000fda000780c0ff */
[----:B------:R-:W-:Y:S05]  /*12d0*/  @!P0 EXIT ;  /* 0x000000000000894d */ /* 0x000fea0003800000 */
[----:B------:R-:W-:Y:S01]  /*12e0*/  ULDC UR4, c[0x0][0x28c] ;  /* 0x0000a30000047ab9 */ /* 0x000fe20000000800 */
[----:B------:R-:W-:Y:S02]  /*12f0*/  ULOP3.LUT UR22, UR13, 0x1, URZ, 0xfc, !UPT ;  /* 0x000000010d167892 */ /* 0x000fe4000f8efc3f */
[----:B------:R-:W-:-:S04]  /*1300*/  UIADD3 UR4, UR4, 0x3f, URZ ;  /* 0x0000003f04047890 */ /* 0x000fc8000fffe03f */
[----:B------:R-:W-:-:S04]  /*1310*/  USHF.R.S32.HI UR5, URZ, 0x1f, UR4 ;  /* 0x0000001f3f057899 */ /* 0x000fc80008011404 */
[----:B------:R-:W-:-:S03]  /*1320*/  ULEA.HI UR5, UR5, UR4, URZ, 0x6 ;  /* 0x0000000405057291 */ /* 0x000fc6000f8f303f */
[----:B------:R-:W-:Y:S01]  /*1330*/  UMOV UR4, URZ ;  /* 0x0000003f00047c82 */ /* 0x000fe20008000000 */
[----:B------:R-:W-:-:S03]  /*1340*/  USHF.R.S32.HI UR9, URZ, 0x6, UR5 ;  /* 0x000000063f097899 */ /* 0x000fc60008011405 */
[----:B------:R-:W-:-:S09]  /*1350*/  UMOV UR5, URZ ;  /* 0x0000003f00057c82 */ /* 0x000fd20008000000 */
.L_x_555:
[----:B------:R-:W-:Y:S01]  /*1360*/  STL [R1+0x450], RZ ;  /* 0x000450ff01007387 */ /* 0x000fe20000100800 */
[----:B--2---:R-:W2:Y:S01]  /*1370*/  S2UR UR18, SR_CgaCtaId ;  /* 0x00000000001279c3 */ /* 0x004ea20000008800 */
[----:B------:R-:W-:Y:S01]  /*1380*/  UMOV UR17, 0x400 ;  /* 0x0000040000117882 */ /* 0x000fe20000000000 */
[----:B------:R-:W-:Y:S01]  /*1390*/  UMOV UR6, URZ ;  /* 0x0000003f00067c82 */ /* 0x000fe20008000000 */
[----:B------:R-:W-:Y:S01]  /*13a0*/  STL [R1+0x44c], RZ ;  /* 0x00044cff01007387 */ /* 0x000fe20000100800 */
[----:B------:R-:W-:Y:S01]  /*13b0*/  UMOV UR7, URZ ;  /* 0x0000003f00077c82 */ /* 0x000fe20008000000 */
[----:B------:R-:W-:Y:S01]  /*13c0*/  UMOV UR8, URZ ;  /* 0x0000003f00087c82 */ /* 0x000fe20008000000 */
[----:B------:R-:W-:Y:S01]  /*13d0*/  UMOV UR23, UR5 ;  /* 0x0000000500177c82 */ /* 0x000fe20008000000 */
[----:B------:R-:W-:Y:S01]  /*13e0*/  STL [R1+0x448], RZ ;  /* 0x000448ff01007387 */ /* 0x000fe20000100800 */
[----:B-1-3--:R-:W1:Y:S01]  /*13f0*/  LDC R2, c[0x0][0x28c] ;  /* 0x0000a300ff027b82 */ /* 0x00ae620000000800 */
[----:B------:R-:W-:-:S02]  /*1400*/  CS2R R236, SRZ ;  /* 0x0000000000ec7805 */ /* 0x000fc4000001ff00 */
[----:B------:R-:W-:Y:S01]  /*1410*/  CS2R R234, SRZ ;  /* 0x0000000000ea7805 */ /* 0x000fe2000001ff00 */
[----:B------:R-:W-:Y:S01]  /*1420*/  STL [R1+0x444], RZ ;  /* 0x000444ff01007387 */ /* 0x000fe20000100800 */
[----:B------:R-:W-:Y:S02]  /*1430*/  CS2R R232, SRZ ;  /* 0x0000000000e87805 */ /* 0x000fe4000001ff00 */
[----:B------:R-:W-:Y:S02]  /*1440*/  CS2R R230, SRZ ;  /* 0x0000000000e67805 */ /* 0x000fe4000001ff00 */
[----:B------:R-:W-:Y:S01]  /*1450*/  CS2R R228, SRZ ;  /* 0x0000000000e47805 */ /* 0x000fe2000001ff00 */
[----:B------:R-:W-:Y:S01]  /*1460*/  STL [R1+0x440], RZ ;  /* 0x000440ff01007387 */ /* 0x000fe20000100800 */
[----:B------:R-:W-:Y:S02]  /*1470*/  CS2R R226, SRZ ;  /* 0x0000000000e27805 */ /* 0x000fe4000001ff00 */
        /* <DEDUP_REMOVED lines=15> */
[----:B-1----:R-:W-:Y:S02]  /*1570*/  ISETP.GE.AND P0, PT, R2, 0x1, PT ;  /* 0x000000010200780c */ /* 0x002fe40003f06270 */
        /* <DEDUP_REMOVED lines=39> */
[----:B0-----:R-:W-:Y:S02]  /*17f0*/  CS2R R16, SRZ ;  /* 0x0000000000107805 */ /* 0x001fe4000001ff00 */
[----:B------:R-:W-:-:S02]  /*1800*/  CS2R R14, SRZ ;  /* 0x00000000000e7805 */ /* 0x000fc4000001ff00 */
[----:B------:R-:W-:Y:S01]  /*1810*/  CS2R R12, SRZ ;  /* 0x00000000000c7805 */ /* 0x000fe2000001ff00 */
[----:B------:R-:W-:Y:S01]  /*1820*/  STL [R1+0x404], RZ ;  /* 0x000404ff01007387 */ /* 0x000fe20000100800 */
[----:B------:R-:W-:Y:S02]  /*1830*/  CS2R R10, SRZ ;  /* 0x00000000000a7805 */ /* 0x000fe4000001ff00 */
[----:B------:R-:W-:Y:S02]  /*1840*/  CS2R R8, SRZ ;  /* 0x0000000000087805 */ /* 0x000fe4000001ff00 */
[----:B------:R-:W-:Y:S01]  /*1850*/  CS2R R6, SRZ ;  /* 0x0000000000067805 */ /* 0x000fe2000001ff00 */
[----:B------:R-:W-:Y:S01]  /*1860*/  STL [R1+0x400], RZ ;  /* 0x000400ff01007387 */ /* 0x000fe20000100800 */
[----:B------:R-:W-:Y:S01]  /*1870*/  CS2R R4, SRZ ;  /* 0x0000000000047805 */ /* 0x000fe2000001ff00 */
[----:B------:R-:W-:Y:S01]  /*1880*/  IMAD.MOV.U32 R3, RZ, RZ, RZ ;  /* 0x000000ffff037224 */ /* 0x000fe200078e00ff */
[----:B------:R-:W-:Y:S01]  /*1890*/  CS2R R24, SRZ ;  /* 0x0000000000187805 */ /* 0x000fe2000001ff00 */
[----:B------:R-:W-:Y:S01]  /*18a0*/  STL [R1+0x3fc], RZ ;  /* 0x0003fcff01007387 */ /* 0x000fe20000100800 */
[----:B------:R-:W-:-:S02]  /*18b0*/  CS2R R26, SRZ ;  /* 0x00000000001a7805 */ /* 0x000fc4000001ff00 */
[----:B------:R-:W-:Y:S02]  /*18c0*/  CS2R R28, SRZ ;  /* 0x00000000001c7805 */ /* 0x000fe4000001ff00 */
[----:B------:R-:W-:Y:S01]  /*18d0*/  CS2R R30, SRZ ;  /* 0x00000000001e7805 */ /* 0x000fe2000001ff00 */
[----:B------:R-:W-:Y:S01]  /*18e0*/  STL [R1+0x3f8], RZ ;  /* 0x0003f8ff01007387 */ /* 0x000fe20000100800 */
[----:B------:R-:W-:Y:S02]  /*18f0*/  CS2R R32, SRZ ;  /* 0x0000000000207805 */ /* 0x000fe4000001ff00 */
[----:B------:R-:W-:Y:S02]  /*1900*/  CS2R R34, SRZ ;  /* 0x0000000000227805 */ /* 0x000fe4000001ff00 */
        /* <DEDUP_REMOVED lines=77> */
[----:B------:R-:W-:Y:S04]  /*1de0*/  STL [R1+0x3a8], RZ ;  /* 0x0003a8ff01007387 */ /* 0x000fe80000100800 */
        /* <DEDUP_REMOVED lines=106> */
[----:B------:R-:W-:Y:S04]  /*2490*/  STL [R1], RZ ;  /* 0x000000ff01007387 */ /* 0x000fe80000100800 */
        /* <DEDUP_REMOVED lines=39> */
[----:B------:R-:W-:Y:S01]  /*2710*/  STL [R1+0xa0], RZ ;  /* 0x0000a0ff01007387 */ /* 0x000fe20000100800 */
[----:B------:R-:W0:Y:S03]  /*2720*/  S2R R0, SR_TID.X ;  /* 0x0000000000007919 */ /* 0x000e260000002100 */
        /* <DEDUP_REMOVED lines=8> */
[----:B0-----:R-:W-:-:S03]  /*27b0*/  LOP3.LUT R0, R0, 0x80, RZ, 0xc0, !PT ;  /* 0x0000008000007812 */ /* 0x001fc600078ec0ff */
[----:B------:R-:W-:Y:S01]  /*27c0*/  STL [R1+0xc4], RZ ;  /* 0x0000c4ff01007387 */ /* 0x000fe20000100800 */
[----:B------:R-:W-:-:S03]  /*27d0*/  SHF.R.U32.HI R0, RZ, 0x7, R0 ;  /* 0x00000007ff007819 */ /* 0x000fc60000011600 */
        /* <DEDUP_REMOVED lines=33> */
[----:B------:R-:W0:Y:S04]  /*29f0*/  SHFL.IDX PT, R0, R0, RZ, 0x1f ;  /* 0x00001fff00007589 */ /* 0x000e2800000e0000 */
[----:B------:R1:W-:Y:S04]  /*2a00*/  STL [R1+0x14c], RZ ;  /* 0x00014cff01007387 */ /* 0x0003e80000100800 */
[----:B------:R1:W-:Y:S04]  /*2a10*/  STL [R1+0x150], RZ ;  /* 0x000150ff01007387 */ /* 0x0003e80000100800 */
[----:B------:R1:W-:Y:S04]  /*2a20*/  STL [R1+0x154], RZ ;  /* 0x000154ff01007387 */ /* 0x0003e80000100800 */
[----:B------:R1:W-:Y:S04]  /*2a30*/  STL [R1+0x158], RZ ;  /* 0x000158ff01007387 */ /* 0x0003e80000100800 */
[----:B------:R1:W-:Y:S04]  /*2a40*/  STL [R1+0x15c], RZ ;  /* 0x00015cff01007387 */ /* 0x0003e80000100800 */
[----:B------:R1:W-:Y:S01]  /*2a50*/  STL [R1+0x160], RZ ;  /* 0x000160ff01007387 */ /* 0x0003e20000100800 */
[----:B0-----:R-:W-:Y:S01]  /*2a60*/  R2UR UR12, R0 ;  /* 0x00000000000c72ca */ /* 0x001fe200000e0000 */
[----:B------:R-:W-:-:S02]  /*2a70*/  IMAD.U32 R0, RZ, RZ, UR4 ;  /* 0x00000004ff007e24 */ /* 0x000fc4000f8e00ff */
[----:B------:R1:W-:Y:S04]  /*2a80*/  STL [R1+0x164], RZ ;  /* 0x000164ff01007387 */ /* 0x0003e80000100800 */
[----:B------:R1:W-:Y:S04]  /*2a90*/  STL [R1+0x168], RZ ;  /* 0x000168ff01007387 */ /* 0x0003e80000100800 */
[----:B------:R1:W-:Y:S02]  /*2aa0*/  STL [R1+0x16c], RZ ;  /* 0x00016cff01007387 */ /* 0x0003e40000100800 */
[----:B------:R-:W-:-:S02]  /*2ab0*/  ULEA.HI UR11, UR12, UR12, URZ, 0x1 ;  /* 0x0000000c0c0b7291 */ /* 0x000fc4000f8f083f */
[----:B------:R1:W-:Y:S02]  /*2ac0*/  STL [R1+0x170], RZ ;  /* 0x000170ff01007387 */ /* 0x0003e40000100800 */
[----:B------:R-:W-:Y:S02]  /*2ad0*/  ULOP3.LUT UR16, UR11, 0xffffe, URZ, 0xc0, !UPT ;  /* 0x000ffffe0b107892 */ /* 0x000fe4000f8ec03f */
[----:B------:R1:W-:Y:S01]  /*2ae0*/  STL [R1+0x174], RZ ;  /* 0x000174ff01007387 */ /* 0x0003e20000100800 */
[----:B--2---:R-:W-:Y:S02]  /*2af0*/  ULEA UR11, UR18, UR17, 0x18 ;  /* 0x00000011120b7291 */ /* 0x004fe4000f8ec03f */
[----:B------:R-:W-:Y:S01]  /*2b00*/  UIADD3 UR16, UR12, -UR16, URZ ;  /* 0x800000100c107290 */ /* 0x000fe2000fffe03f */
[----:B------:R1:W-:Y:S03]  /*2b10*/  STL [R1+0x178], RZ ;  /* 0x000178ff01007387 */ /* 0x0003e60000100800 */
[----:B------:R-:W-:Y:S01]  /*2b20*/  ULEA UR16, UR16, UR11, 0xc ;  /* 0x0000000b10107291 */ /* 0x000fe2000f8e603f */
[----:B------:R1:W-:Y:S03]  /*2b30*/  STL [R1+0x17c], RZ ;  /* 0x00017cff01007387 */ /* 0x0003e60000100800 */
[----:B------:R-:W-:Y:S01]  /*2b40*/  UIADD3 UR16, UR16, 0x180, URZ ;  /* 0x0000018010107890 */ /* 0x000fe2000fffe03f */
[----:B------:R1:W-:Y:S03]  /*2b50*/  STL [R1+0x180], RZ ;  /* 0x000180ff01007387 */ /* 0x0003e60000100800 */
[----:B------:R-:W-:Y:S01]  /*2b60*/  USHF.R.U32.HI UR12, URZ, 0x4, UR16 ;  /* 0x000000043f0c7899 */ /* 0x000fe20008011610 */
[----:B------:R1:W-:Y:S03]  /*2b70*/  STL [R1+0x184], RZ ;  /* 0x000184ff01007387 */ /* 0x0003e60000100800 */
[----:B------:R-:W-:Y:S01]  /*2b80*/  ULOP3.LUT UR12, UR12, 0x3fff, URZ, 0xc0, !UPT ;  /* 0x00003fff0c0c7892 */ /* 0x000fe2000f8ec03f */
[----:B------:R1:W-:Y:S04]  /*2b90*/  STL [R1+0x188], RZ ;  /* 0x000188ff01007387 */ /* 0x0003e80000100800 */
        /* <DEDUP_REMOVED lines=28> */
[----:B------:R1:W-:Y:S01]  /*2d60*/  STL [R1+0x1fc], RZ ;  /* 0x0001fcff01007387 */ /* 0x0003e20000100800 */
[----:B------:R-:W-:Y:S05]  /*2d70*/  @!P0 BRA `(.L_x_17) ;  /* 0x0000004000c08947 */ /* 0x000fea0003800000 */
[----:B------:R-:W-:-:S06]  /*2d80*/  UISETP.NE.AND UP0, UPT, UR22, 0x3, UPT ;  /* 0x000000031600788c */ /* 0x000fcc000bf05270 */
[----:B------:R-:W-:-:S13]  /*2d90*/  PLOP3.LUT P1, PT, PT, PT, UP0, 0x80, 0x0 ;  /* 0x000000000000781c */ /* 0x000fda0003f2f008 */
[----:B------:R-:W-:Y:S05]  /*2da0*/  @!P1 BRA `(.L_x_18) ;  /* 0x0000000000049947 */ /* 0x000fea0003800000 */
[----:B------:R-:W-:Y:S01]  /*2db0*/  BPT.TRAP 0x1 ;  /* 0x000000040000795c */ /* 0x000fe20000300000 */
.L_x_18:
[----:B------:R-:W-:Y:S01]  /*2dc0*/  ULEA UR6, UR5, UR11, 0x3 ;  /* 0x0000000b05067291 */ /* 0x000fe2000f8e183f */
[----:B------:R-:W-:-:S05]  /*2dd0*/  IMAD.U32 R0, RZ, RZ, UR4 ;  /* 0x00000004ff007e24 */ /* 0x000fca000f8e00ff */
[----:B------:R-:W-:-:S04]  /*2de0*/  SHF.L.U32 R0, R0, 0x1f, RZ ;  /* 0x0000001f00007819 */ /* 0x000fc800000006ff */
[----:B------:R0:W2:Y:S01]  /*2df0*/  SYNCS.PHASECHK.TRANS64.TRYWAIT P0, [UR6], R0 ;  /* 0x00000000ff0075a7 */ /* 0x0000a20008000146 */
[----:B------:R-:W-:Y:S05]  /*2e00*/  @!P1 BRA `(.L_x_19) ;  /* 0x0000000000049947 */ /* 0x000fea0003800000 */
[----:B------:R-:W-:Y:S01]  /*2e10*/  BPT.TRAP 0x1 ;  /* 0x000000040000795c */ /* 0x000fe20000300000 */
.L_x_19:
[----:B--2---:R-:W-:Y:S05]  /*2e20*/  @P0 BRA `(.L_x_20) ;  /* 0x0000000000080947 */ /* 0x004fea0003800000 */
[----:B------:R-:W2:Y:S02]  /*2e30*/  SYNCS.PHASECHK.TRANS64.TRYWAIT P0, [UR6], R0 ;  /* 0x00000000ff0075a7 */ /* 0x000ea40008000146 */
[----:B--2---:R-:W-:Y:S05]  /*2e40*/  @!P0 BRA `(.L_x_21) ;  /* 0x0000022800308947 */ /* 0x004fea0003800000 */
.L_x_20:
[----:B------:R-:W-:Y:S01]  /*2e50*/  UIADD3 UR6, UR11, 0x1c180, URZ ;  /* 0x0001c1800b067890 */ /* 0x000fe2000fffe03f */
[----:B------:R-:W-:Y:S01]  /*2e60*/  WARPGROUP.ARRIVE ;  /* 0x00000000000079c5 */ /* 0x000fe20000000000 */
[----:B------:R-:W-:Y:S02]  /*2e70*/  ULOP3.LUT UR7, UR12, 0x10000, URZ, 0xfc, !UPT ;  /* 0x000100000c077892 */ /* 0x000fe4000f8efc3f */
[----:B------:R-:W-:Y:S02]  /*2e80*/  USHF.R.U32.HI UR6, URZ, 0x4, UR6 ;  /* 0x000000043f067899 */ /* 0x000fe40008011606 */
[----:B------:R-:W-:Y:S02]  /*2e90*/  ULEA UR7, UR5, UR7, 0xa ;  /* 0x0000000705077291 */ /* 0x000fe4000f8e503f */
[----:B------:R-:W-:Y:S01]  /*2ea0*/  ULOP3.LUT UR6, UR6, 0x3fff, URZ, 0xc0, !UPT ;  /* 0x00003fff06067892 */ /* 0x000fe2000f8ec03f */
[----:B------:R-:W-:Y:S01]  /*2eb0*/  UMOV UR17, 0x80000020 ;  /* 0x8000002000117882 */ /* 0x000fe20000000000 */
[----:B------:R-:W-:-:S02]  /*2ec0*/  UMOV UR19, 0x80000020 ;  /* 0x8000002000137882 */ /* 0x000fc40000000000 */
[----:B------:R-:W-:Y:S01]  /*2ed0*/  ULOP3.LUT UR6, UR6, 0x10000, URZ, 0xfc, !UPT ;  /* 0x0001000006067892 */ /* 0x000fe2000f8efc3f */
[----:B------:R-:W-:-:S03]  /*2ee0*/  UMOV UR16, UR7 ;  /* 0x0000000700107c82 */ /* 0x000fc60008000000 */
[----:B------:R-:W-:-:S03]  /*2ef0*/  ULEA UR8, UR5, UR6, 0xa ;  /* 0x0000000605087291 */ /* 0x000fc6000f8e503f */
[----:B------:R-:W-:-:S04]  /*2f00*/  UMOV UR6, 0x2 ;  /* 0x0000000200067882 */ /* 0x000fc80000000000 */
[----:B------:R-:W-:Y:S02]  /*2f10*/  UMOV UR18, UR8 ;  /* 0x0000000800127c82 */ /* 0x000fe40008000000 */
[----:B------:R-:W-:Y:S01]  /*2f20*/  QGMMA.64x256x32.F32.E4M3.E4M3 R24, gdesc[UR16], RZ, !UPT, gsb0 ;  /* 0x03e00000101879f3 */ /* 0x000fe2000c0008ff */
[----:B------:R-:W-:Y:S01]  /*2f30*/  UIADD3 UR16, UR7, 0x200, URZ ;  /* 0x0000020007107890 */ /* 0x000fe2000fffe03f */
[----:B------:R-:W-:Y:S01]  /*2f40*/  UMOV UR17, 0x80000020 ;  /* 0x8000002000117882 */ /* 0x000fe20000000000 */
[----:B------:R-:W-:Y:S02]  /*2f50*/  WARPGROUP.DEPBAR.LE gsb0, 0x0 ;  /* 0x00008000000079c5 */ /* 0x000fe40000010000 */
[----:B------:R-:W-:Y:S04]  /*2f60*/  STL.64 [R1], R24 ;  /* 0x0000001801007387 */ /* 0x000fe80000100a00 */
[----:B------:R-:W-:Y:S04]  /*2f70*/  STL.64 [R1+0x8], R26 ;  /* 0x0000081a01007387 */ /* 0x000fe80000100a00 */
        /* <DEDUP_REMOVED lines=61> */
[----:B------:R3:W-:Y:S02]  /*3350*/  STL.64 [R1+0x1f8], R150 ;  /* 0x0001f89601007387 */ /* 0x0007e40000100a00 */
[----:B---3--:R-:W-:-:S06]  /*3360*/  WARPGROUP.ARRIVE ;  /* 0x00000000000079c5 */ /* 0x008fcc0000000000 */
[----:B------:R-:W-:Y:S03]  /*3370*/  QGMMA.64x256x32.F32.E4M3.E4M3 R24, gdesc[UR16], RZ, !UPT, gsb0 ;  /* 0x03e00000101879f3 */ /* 0x000fe6000c0008ff */
[----:B------:R-:W-:Y:S02]  /*3380*/  WARPGROUP.DEPBAR.LE gsb0, 0x0 ;  /* 0x00008000000079c5 */ /* 0x000fe40000010000 */
        /* <DEDUP_REMOVED lines=21> */
[----:B------:R3:W-:Y:S04]  /*34e0*/  STL.64 [R1+0x478], R108 ;  /* 0x0004786c01007387 */ /* 0x0007e80000100a00 */
        /* <DEDUP_REMOVED lines=70> */
[----:B---3--:R-:W3:Y:S04]  /*3950*/  LDL.LU.64 R108, [R1] ;  /* 0x00000000016c7983 */ /* 0x008ee80000300a00 */
[----:B------:R-:W3:Y:S04]  /*3960*/  LDL.LU.64 R110, [R1+0x8] ;  /* 0x00000800016e7983 */ /* 0x000ee80000300a00 */
        /* <DEDUP_REMOVED lines=61> */
[----:B------:R-:W3:Y:S01]  /*3d40*/  LDL.LU.64 R234, [R1+0x1f8] ;  /* 0x0001f80001ea7983 */ /* 0x000ee20000300a00 */
[----:B------:R-:W-:-:S02]  /*3d50*/  UIADD3 UR16, UR7, 0x2, URZ ;  /* 0x0000000207107890 */ /* 0x000fc4000fffe03f */
[----:B------:R-:W-:Y:S01]  /*3d60*/  UIADD3 UR18, UR8, 0x2, URZ ;  /* 0x0000000208127890 */ /* 0x000fe2000fffe03f */
[----:B------:R-:W-:Y:S01]  /*3d70*/  STL [R1+0x338], RZ ;  /* 0x000338ff01007387 */ /* 0x000fe20000100800 */
[----:B------:R-:W-:Y:S01]  /*3d80*/  UMOV UR17, 0x80000020 ;  /* 0x8000002000117882 */ /* 0x000fe20000000000 */
[----:B------:R-:W-:Y:S02]  /*3d90*/  UMOV UR19, 0x80000020 ;  /* 0x8000002000137882 */ /* 0x000fe40000000000 */
        /* <DEDUP_REMOVED lines=25> */
[----:B---3--:R-:W-:-:S06]  /*3f30*/  WARPGROUP.ARRIVE ;  /* 0x00000000000079c5 */ /* 0x008fcc0000000000 */
[----:B------:R-:W-:Y:S03]  /*3f40*/  QGMMA.64x256x32.F32.E4M3.E4M3 R108, gdesc[UR16], R108, gsb0 ;  /* 0x03e00000106c79f3 */ /* 0x000fe6000800086c */
[----:B------:R-:W-:Y:S02]  /*3f50*/  WARPGROUP.DEPBAR.LE gsb0, 0x0 ;  /* 0x00008000000079c5 */ /* 0x000fe40000010000 */
[----:B------:R-:W-:Y:S01]  /*3f60*/  STL.64 [R1], R108 ;  /* 0x0000006c01007387 */ /* 0x000fe20000100a00 */
[----:B------:R-:W-:Y:S01]  /*3f70*/  UIADD3 UR16, UR7, 0x202, URZ ;  /* 0x0000020207107890 */ /* 0x000fe2000fffe03f */
[----:B------:R-:W-:Y:S02]  /*3f80*/  IMAD.MOV.U32 R2, RZ, RZ, R234 ;  /* 0x000000ffff027224 */ /* 0x000fe400078e00ea */
[----:B------:R-:W-:Y:S01]  /*3f90*/  STL.64 [R1+0x8], R110 ;  /* 0x0000086e01007387 */ /* 0x000fe20000100a00 */
[----:B------:R-:W-:Y:S01]  /*3fa0*/  UMOV UR17, 0x80000020 ;  /* 0x8000002000117882 */ /* 0x000fe20000000000 */
[----:B------:R-:W-:Y:S01]  /*3fb0*/  ULDC UR7, c[0x0][0x50c] ;  /* 0x0001430000077ab9 */ /* 0x000fe20000000800 */
[----:B0-2---:R-:W-:Y:S01]  /*3fc0*/  IMAD.MOV.U32 R0, RZ, RZ, R235 ;  /* 0x000000ffff007224 */ /* 0x005fe200078e00eb */
        /* <DEDUP_REMOVED lines=62> */
[----:B0-----:R-:W3:Y:S04]  /*43b0*/  LDL.LU.64 R150, [R1+0x520] ;  /* 0x0005200001967983 */ /* 0x001ee80000300a00 */
        /* <DEDUP_REMOVED lines=21> */
[----:B------:R-:W-:Y:S01]  /*4510*/  UISETP.NE.AND UP0, UPT, UR7, 0x2, UPT ;  /* 0x000000020700788c */ /* 0x000fe2000bf05270 */
[----:B------:R-:W-:-:S02]  /*4520*/  CS2R R236, SRZ ;  /* 0x0000000000ec7805 */ /* 0x000fc4000001ff00 */
[----:B--2---:R-:W-:Y:S01]  /*4530*/  CS2R R234, SRZ ;  /* 0x0000000000ea7805 */ /* 0x004fe2000001ff00 */
[----:B------:R0:W-:Y:S01]  /*4540*/  STL [R1+0x2d0], RZ ;  /* 0x0002d0ff01007387 */ /* 0x0001e20000100800 */
[----:B------:R-:W-:Y:S01]  /*4550*/  USEL UR7, URZ, 0x1, UP0 ;  /* 0x000000013f077887 */ /* 0x000fe20008000000 */
[----:B------:R-:W-:Y:S02]  /*4560*/  CS2R R232, SRZ ;  /* 0x0000000000e87805 */ /* 0x000fe4000001ff00 */
[----:B------:R-:W-:Y:S01]  /*4570*/  CS2R R230, SRZ ;  /* 0x0000000000e67805 */ /* 0x000fe2000001ff00 */
[----:B------:R0:W-:Y:S01]  /*4580*/  STL [R1+0x2cc], RZ ;  /* 0x0002ccff01007387 */ /* 0x0001e20000100800 */
[----:B------:R-:W-:Y:S02]  /*4590*/  CS2R R228, SRZ ;  /* 0x0000000000e47805 */ /* 0x000fe4000001ff00 */
[----:B------:R-:W-:Y:S02]  /*45a0*/  CS2R R226, SRZ ;  /* 0x0000000000e27805 */ /* 0x000fe4000001ff00 */
[----:B------:R-:W-:Y:S01]  /*45b0*/  ISETP.NE.AND P0, PT, RZ, UR7, PT ;  /* 0x00000007ff007c0c */ /* 0x000fe2000bf05270 */
[----:B------:R0:W-:Y:S01]  /*45c0*/  STL [R1+0x2c8], RZ ;  /* 0x0002c8ff01007387 */ /* 0x0001e20000100800 */
[----:B------:R-:W-:-:S02]  /*45d0*/  CS2R R224, SRZ ;  /* 0x0000000000e07805 */ /* 0x000fc4000001ff00 */
[----:B------:R-:W-:Y:S02]  /*45e0*/  CS2R R222, SRZ ;  /* 0x0000000000de7805 */ /* 0x000fe4000001ff00 */
[----:B------:R-:W-:Y:S01]  /*45f0*/  CS2R R220, SRZ ;  /* 0x0000000000dc7805 */ /* 0x000fe2000001ff00 */
[----:B------:R0:W-:Y:S01]  /*4600*/  STL [R1+0x2c4], RZ ;  /* 0x0002c4ff01007387 */ /* 0x0001e20000100800 */
[----:B------:R-:W-:Y:S02]  /*4610*/  CS2R R218, SRZ ;  /* 0x0000000000da7805 */ /* 0x000fe4000001ff00 */
[----:B------:R-:W-:Y:S02]  /*4620*/  CS2R R216, SRZ ;  /* 0x0000000000d87805 */ /* 0x000fe4000001ff00 */
[----:B------:R-:W-:Y:S01]  /*4630*/  CS2R R214, SRZ ;  /* 0x0000000000d67805 */ /* 0x000fe2000001ff00 */
        /* <DEDUP_REMOVED lines=54> */
[----:B------:R-:W-:Y:S01]  /*49a0*/  CS2R R4, SRZ ;  /* 0x0000000000047805 */ /* 0x000fe2000001ff00 */
[----:B------:R-:W-:Y:S01]  /*49b0*/  IMAD.MOV.U32 R3, RZ, RZ, RZ ;  /* 0x000000ffff037224 */ /* 0x000fe200078e00ff */
        /* <DEDUP_REMOVED lines=35> */
[----:B---3--:R-:W-:-:S06]  /*4bf0*/  WARPGROUP.ARRIVE ;  /* 0x00000000000079c5 */ /* 0x008fcc0000000000 */
[----:B------:R-:W-:Y:S03]  /*4c00*/  QGMMA.64x256x32.F32.E4M3.E4M3 R24, gdesc[UR16], R24, gsb0 ;  /* 0x03e00000101879f3 */ /* 0x000fe60008000818 */
[----:B------:R-:W-:Y:S02]  /*4c10*/  WARPGROUP.DEPBAR.LE gsb0, 0x0 ;  /* 0x00008000000079c5 */ /* 0x000fe40000010000 */
[----:B0-----:R-:W-:Y:S05]  /*4c20*/  @!P0 BRA `(.L_x_22) ;  /* 0x0000002000f88947 */ /* 0x001fea0003800000 */
[----:B------:R-:W2:Y:S04]  /*4c30*/  LDL R3, [R1] ;  /* 0x0000000001037983 */ /* 0x000ea80000100800 */
[----:B------:R-:W3:Y:S04]  /*4c40*/  LDL R4, [R1+0x4] ;  /* 0x0000040001047983 */ /* 0x000ee80000100800 */
[----:B------:R-:W4:Y:S04]  /*4c50*/  LDL R5, [R1+0x8] ;  /* 0x0000080001057983 */ /* 0x000f280000100800 */
[----:B------:R-:W5:Y:S04]  /*4c60*/  LDL R6, [R1+0xc] ;  /* 0x00000c0001067983 */ /* 0x000f680000100800 */
        /* <DEDUP_REMOVED lines=101> */
[----:B------:R0:W-:Y:S04]  /*52c0*/  STL [R1+0x4c4], R131 ;  /* 0x0004c48301007387 */ /* 0x0001e80000100800 */
[----:B0-----:R-:W5:Y:S04]  /*52d0*/  LDL R131, [R1+0x1a4] ;  /* 0x0001a40001837983 */ /* 0x001f680000100800 */
        /* <DEDUP_REMOVED lines=39> */
[----:B0-----:R-:W5:Y:S01]  /*5550*/  LDL R151, [R1+0x1f4] ;  /* 0x0001f40001977983 */ /* 0x001f620000100800 */
[----:B------:R-:W-:-:S01]  /*5560*/  FADD R2, RZ, R2 ;  /* 0x00000002ff027221 */ /* 0x000fc20000000000 */
[----:B------:R-:W-:Y:S01]  /*5570*/  FADD R0, RZ, R0 ;  /* 0x00000000ff007221 */ /* 0x000fe20000000000 */
[----:B--2---:R-:W-:-:S01]  /*5580*/  FADD R3, RZ, R3 ;  /* 0x00000003ff037221 */ /* 0x004fc20000000000 */
[----:B---3--:R-:W-:Y:S01]  /*5590*/  FADD R4, RZ, R4 ;  /* 0x00000004ff047221 */ /* 0x008fe20000000000 */
[----:B----4-:R-:W-:-:S01]  /*55a0*/  FADD R5, RZ, R5 ;  /* 0x00000005ff057221 */ /* 0x010fc20000000000 */
[----:B-----5:R-:W-:Y:S01]  /*55b0*/  FADD R6, RZ, R6 ;  /* 0x00000006ff067221 */ /* 0x020fe20000000000 */
[----:B------:R-:W-:-:S01]  /*55c0*/  FADD R7, RZ, R7 ;  /* 0x00000007ff077221 */ /* 0x000fc20000000000 */
[----:B------:R-:W-:Y:S01]  /*55d0*/  FADD R8, RZ, R8 ;  /* 0x00000008ff087221 */ /* 0x000fe20000000000 */
        /* <DEDUP_REMOVED lines=13> */
[----:B------:R-:W2:Y:S01]  /*56b0*/  LDL.LU R131, [R1+0x4c4] ;  /* 0x0004c40001837983 */ /* 0x000ea20000300800 */
        /* <DEDUP_REMOVED lines=13> */
[----:B------:R-:W3:Y:S01]  /*5790*/  LDL.LU R132, [R1+0x4c0] ;  /* 0x0004c00001847983 */ /* 0x000ee20000300800 */
        /* <DEDUP_REMOVED lines=16> */
[----:B------:R0:W-:Y:S01]  /*58a0*/  STL [R1+0x200], R133 ;  /* 0x0002008501007387 */ /* 0x0001e20000100800 */
        /* <DEDUP_REMOVED lines=9> */
[----:B0-----:R-:W4:Y:S01]  /*5940*/  LDL.LU R133, [R1+0x4bc] ;  /* 0x0004bc0001857983 */ /* 0x001f220000300800 */
[----:B------:R-:W-:-:S01]  /*5950*/  FADD R184, RZ, R184 ;  /* 0x000000b8ffb87221 */ /* 0x000fc20000000000 */
[----:B------:R-:W-:Y:S01]  /*5960*/  FADD R185, RZ, R185 ;  /* 0x000000b9ffb97221 */ /* 0x000fe20000000000 */
[----:B------:R-:W-:-:S01]  /*5970*/  FADD R186, RZ, R186 ;  /* 0x000000baffba7221 */ /* 0x000fc20000000000 */
        /* <DEDUP_REMOVED lines=10> */
[----:B0-----:R-:W5:Y:S01]  /*5a20*/  LDL.LU R134, [R1+0x4b8] ;  /* 0x0004b80001867983 */ /* 0x001f620000300800 */
        /* <DEDUP_REMOVED lines=52> */
[----:B0-----:R-:W5:Y:S04]  /*5d70*/  LDL.LU R138, [R1+0x4a8] ;  /* 0x0004a800018a7983 */ /* 0x001f680000300800 */
[----:B------:R0:W-:Y:S01]  /*5d80*/  STL [R1+0x218], R139 ;  /* 0x0002188b01007387 */ /* 0x0001e20000100800 */
[----:B------:R-:W-:-:S03]  /*5d90*/  FADD R140, RZ, R140 ;  /* 0x0000008cff8c7221 */ /* 0x000fc60000000000 */
        /* <DEDUP_REMOVED lines=34> */
[----:B------:R0:W-:Y:S04]  /*5fc0*/  STL [R1+0x248], R151 ;  /* 0x0002489701007387 */ /* 0x0001e80000100800 */
[----:B0-----:R-:W5:Y:S04]  /*5fd0*/  LDL.LU R151, [R1+0x474] ;  /* 0x0004740001977983 */ /* 0x001f680000300800 */
[----:B------:R0:W-:Y:S04]  /*5fe0*/  STL [R1+0x24c], R2 ;  /* 0x00024c0201007387 */ /* 0x0001e80000100800 */
[----:B------:R1:W-:Y:S01]  /*5ff0*/  STL [R1+0x250], R0 ;  /* 0x0002500001007387 */ /* 0x0003e20000100800 */
[----:B0-----:R-:W-:-:S01]  /*6000*/  FADD R2, RZ, R24 ;  /* 0x00000018ff027221 */ /* 0x001fc20000000000 */
[----:B-1----:R-:W-:-:S04]  /*6010*/  FADD R0, RZ, R25 ;  /* 0x00000019ff007221 */ /* 0x002fc80000000000 */
        /* <DEDUP_REMOVED lines=211> */
[----:B--2---:R-:W-:-:S04]  /*6d50*/  FADD R0, RZ, R131 ;  /* 0x00000083ff007221 */ /* 0x004fc80000000000 */
[----:B------:R3:W-:Y:S04]  /*6d60*/  STL [R1+0x3fc], R2 ;  /* 0x0003fc0201007387 */ /* 0x0007e80000100800 */
[----:B------:R4:W-:Y:S01]  /*6d70*/  STL [R1+0x400], R0 ;  /* 0x0004000001007387 */ /* 0x0009e20000100800 */
[----:B---3--:R-:W-:-:S01]  /*6d80*/  FADD R2, RZ, R132 ;  /* 0x00000084ff027221 */ /* 0x008fc20000000000 */
[----:B----4-:R-:W-:-:S04]  /*6d90*/  FADD R0, RZ, R133 ;  /* 0x00000085ff007221 */ /* 0x010fc80000000000 */
[----:B------:R5:W-:Y:S04]  /*6da0*/  STL [R1+0x404], R2 ;  /* 0x0004040201007387 */ /* 0x000be80000100800 */
[----:B------:R0:W-:Y:S01]  /*6db0*/  STL [R1+0x408], R0 ;  /* 0x0004080001007387 */ /* 0x0001e20000100800 */
[----:B-----5:R-:W-:-:S01]  /*6dc0*/  FADD R2, RZ, R134 ;  /* 0x00000086ff027221 */ /* 0x020fc20000000000 */
[----:B0-----:R-:W-:-:S04]  /*6dd0*/  FADD R0, RZ, R135 ;  /* 0x00000087ff007221 */ /* 0x001fc80000000000 */
        /* <DEDUP_REMOVED lines=34> */
[----:B------:R-:W-:-:S05]  /*7000*/  UMOV UR6, URZ ;  /* 0x0000003f00067c82 */ /* 0x000fca0008000000 */
.L_x_22:
[----:B------:R-:W-:-:S04]  /*7010*/  UIADD3 UR23, UR5, 0x1, URZ ;  /* 0x0000000105177890 */ /* 0x000fc8000fffe03f */
[----:B------:R-:W-:-:S04]  /*7020*/  UISETP.NE.AND UP0, UPT, UR23, 0x7, UPT ;  /* 0x000000071700788c */ /* 0x000fc8000bf05270 */
[----:B------:R-:W-:Y:S02]  /*7030*/  USEL UR8, URZ, 0x1, UP0 ;  /* 0x000000013f087887 */ /* 0x000fe40008000000 */
[----:B------:R-:W-:Y:S02]  /*7040*/  USEL UR23, UR23, URZ, UP0 ;  /* 0x0000003f17177287 */ /* 0x000fe40008000000 */
[----:B------:R-:W-:-:S06]  /*7050*/  ULOP3.LUT UR8, UR4, UR8, URZ, 0x3c, !UPT ;  /* 0x0000000804087292 */ /* 0x000fcc000f8e3c3f */
[----:B0-----:R-:W-:Y:S01]  /*7060*/  IMAD.U32 R0, RZ, RZ, UR8 ;  /* 0x00000008ff007e24 */ /* 0x001fe2000f8e00ff */
[----:B------:R-:W-:-:S06]  /*7070*/  UMOV UR8, 0x1 ;  /* 0x0000000100087882 */ /* 0x000fcc0000000000 */
.L_x_17:
[----:B------:R-:W-:-:S04]  /*7080*/  UISETP.LT.AND UP0, UPT, UR9, 0x1, UPT ;  /* 0x000000010900788c */ /* 0x000fc8000bf01270 */
[----:B------:R-:W-:-:S04]  /*7090*/  USEL UR16, UR9, 0x1, UP0 ;  /* 0x0000000109107887 */ /* 0x000fc80008000000 */
[----:B------:R-:W-:-:S04]  /*70a0*/  UIADD3 UR16, UR9, -UR16, URZ ;  /* 0x8000001009107290 */ /* 0x000fc8000fffe03f */
[----:B------:R-:W-:-:S06]  /*70b0*/  UISETP.GE.AND UP0, UPT, UR16, 0x1, UPT ;  /* 0x000000011000788c */ /* 0x000fcc000bf06270 */
[----:B------:R-:W-:-:S13]  /*70c0*/  PLOP3.LUT P0, PT, PT, PT, UP0, 0x80, 0x0 ;  /* 0x000000000000781c */ /* 0x000fda0003f0f008 */
[----:B------:R-:W-:Y:S05]  /*70d0*/  @!P0 BRA `(.L_x_23) ;  /* 0x0000006000688947 */ /* 0x000fea0003800000 */
[----:B------:R-:W-:Y:S01]  /*70e0*/  UMOV UR24, UR16 ;  /* 0x0000001000187c82 */ /* 0x000fe20008000000 */
[----:B------:R-:W-:Y:S01]  /*70f0*/  UMOV UR25, UR5 ;  /* 0x0000000500197c82 */ /* 0x000fe20008000000 */
[----:B------:R-:W-:-:S05]  /*7100*/  ULDC UR26, c[0x0][0x50c] ;  /* 0x00014300001a7ab9 */ /* 0x000fca0000000800 */
.L_x_31:
[----:B------:R-:W-:-:S06]  /*7110*/  UISETP.NE.AND UP0, UPT, UR22, 0x3, UPT ;  /* 0x000000031600788c */ /* 0x000fcc000bf05270 */
[----:B------:R-:W-:-:S13]  /*7120*/  PLOP3.LUT P1, PT, PT, PT, UP0, 0x80, 0x0 ;  /* 0x000000000000781c */ /* 0x000fda0003f2f008 */
[----:B------:R-:W-:Y:S05]  /*7130*/  @!P1 BRA `(.L_x_24) ;  /* 0x0000000000049947 */ /* 0x000fea0003800000 */
[----:B------:R-:W-:Y:S01]  /*7140*/  BPT.TRAP 0x1 ;  /* 0x000000040000795c */ /* 0x000fe20000300000 */
.L_x_24:
[----:B------:R-:W0:Y:S01]  /*7150*/  S2UR UR16, SR_CgaCtaId ;  /* 0x00000000001079c3 */ /* 0x000e220000008800 */
[----:B------:R-:W-:Y:S01]  /*7160*/  UMOV UR11, 0x400 ;  /* 0x00000400000b7882 */ /* 0x000fe20000000000 */
[----:B------:R-:W-:Y:S01]  /*7170*/  SHF.L.U32 R2, R0, 0x1f, RZ ;  /* 0x0000001f00027819 */ /* 0x000fe200000006ff */
[----:B0-----:R-:W-:-:S04]  /*7180*/  ULEA UR11, UR16, UR11, 0x18 ;  /* 0x0000000b100b7291 */ /* 0x001fc8000f8ec03f */
[----:B------:R-:W-:-:S09]  /*7190*/  ULEA UR16, UR23, UR11, 0x3 ;  /* 0x0000000b17107291 */ /* 0x000fd2000f8e183f */
[----:B------:R0:W2:Y:S01]  /*71a0*/  SYNCS.PHASECHK.TRANS64.TRYWAIT P0, [UR16], R2 ;  /* 0x00000002ff0075a7 */ /* 0x0000a20008000150 */
[----:B------:R-:W-:Y:S05]  /*71b0*/  @!P1 BRA `(.L_x_25) ;  /* 0x0000000000049947 */ /* 0x000fea0003800000 */
[----:B------:R-:W-:Y:S01]  /*71c0*/  BPT.TRAP 0x1 ;  /* 0x000000040000795c */ /* 0x000fe20000300000 */
.L_x_25:
[----:B--2---:R-:W-:Y:S05]  /*71d0*/  @P0 BRA `(.L_x_26) ;  /* 0x0000000000080947 */ /* 0x004fea0003800000 */
[----:B------:R-:W2:Y:S02]  /*71e0*/  SYNCS.PHASECHK.TRANS64.TRYWAIT P0, [UR16], R2 ;  /* 0x00000002ff0075a7 */ /* 0x000ea40008000150 */
[----:B--2---:R-:W-:Y:S05]  /*71f0*/  @!P0 BRA `(.L_x_27) ;  /* 0x000001e4005c8947 */ /* 0x004fea0003800000 */
.L_x_26:
        /* <DEDUP_REMOVED lines=64> */
[----:B--2---:R-:W2:Y:S04]  /*7600*/  LDL.LU.64 R108, [R1] ;  /* 0x00000000016c7983 */ /* 0x004ea80000300a00 */
[----:B------:R-:W2:Y:S04]  /*7610*/  LDL.LU.64 R110, [R1+0x8] ;  /* 0x00000800016e7983 */ /* 0x000ea80000300a00 */
        /* <DEDUP_REMOVED lines=61> */
[----:B------:R-:W2:Y:S01]  /*79f0*/  LDL.LU.64 R234, [R1+0x1f8] ;  /* 0x0001f80001ea7983 */ /* 0x000ea20000300a00 */
[----:B------:R-:W-:-:S02]  /*7a00*/  UIADD3 UR16, UR11, 0x1c180, URZ ;  /* 0x0001c1800b107890 */ /* 0x000fc4000fffe03f */
[----:B------:R-:W-:Y:S02]  /*7a10*/  UISETP.NE.AND UP0, UPT, UR7, URZ, UPT ;  /* 0x0000003f0700728c */ /* 0x000fe4000bf05270 */
[----:B------:R-:W-:Y:S02]  /*7a20*/  USHF.R.U32.HI UR16, URZ, 0x4, UR16 ;  /* 0x000000043f107899 */ /* 0x000fe40008011610 */
[----:B------:R-:W-:Y:S02]  /*7a30*/  USEL UR8, UR8, URZ, !UP0 ;  /* 0x0000003f08087287 */ /* 0x000fe4000c000000 */
[----:B------:R-:W-:Y:S02]  /*7a40*/  ULOP3.LUT UR16, UR16, 0x3fff, URZ, 0xc0, !UPT ;  /* 0x00003fff10107892 */ /* 0x000fe4000f8ec03f */
[----:B------:R-:W-:Y:S02]  /*7a50*/  UISETP.NE.U32.AND UP0, UPT, UR8, URZ, UPT ;  /* 0x0000003f0800728c */ /* 0x000fe4000bf05070 */
[----:B------:R-:W-:-:S02]  /*7a60*/  ULOP3.LUT UR7, UR12, 0x10000, URZ, 0xfc, !UPT ;  /* 0x000100000c077892 */ /* 0x000fc4000f8efc3f */
[----:B------:R-:W-:Y:S02]  /*7a70*/  ULOP3.LUT UR8, UR16, 0x10000, URZ, 0xfc, !UPT ;  /* 0x0001000010087892 */ /* 0x000fe4000f8efc3f */
[----:B------:R-:W-:Y:S02]  /*7a80*/  ULEA UR7, UR23, UR7, 0xa ;  /* 0x0000000717077291 */ /* 0x000fe4000f8e503f */
[----:B------:R-:W-:Y:S01]  /*7a90*/  ULEA UR8, UR23, UR8, 0xa ;  /* 0x0000000817087291 */ /* 0x000fe2000f8e503f */
[----:B------:R-:W-:Y:S01]  /*7aa0*/  UMOV UR17, 0x80000020 ;  /* 0x8000002000117882 */ /* 0x000fe20000000000 */
[----:B------:R-:W-:-:S03]  /*7ab0*/  UMOV UR19, 0x80000020 ;  /* 0x8000002000137882 */ /* 0x000fc60000000000 */
[----:B------:R-:W-:Y:S02]  /*7ac0*/  UMOV UR16, UR7 ;  /* 0x0000000700107c82 */ /* 0x000fe40008000000 */
[----:B------:R-:W-:Y:S01]  /*7ad0*/  UMOV UR18, UR8 ;  /* 0x0000000800127c82 */ /* 0x000fe20008000000 */
[----:B--2---:R-:W-:-:S06]  /*7ae0*/  WARPGROUP.ARRIVE ;  /* 0x00000000000079c5 */ /* 0x004fcc0000000000 */
[----:B------:R-:W-:Y:S03]  /*7af0*/  QGMMA.64x256x32.F32.E4M3.E4M3 R108, gdesc[UR16], R108, UP0, gsb0 ;  /* 0x03e00000106c79f3 */ /* 0x000fe6000b80086c */
        /* <DEDUP_REMOVED lines=65> */
[----:B--2---:R-:W2:Y:S04]  /*7f10*/  LDL.LU.64 R234, [R1+0x870] ;  /* 0x0008700001ea7983 */ /* 0x004ea80000300a00 */
[----:B------:R-:W3:Y:S04]  /*7f20*/  LDL.LU.64 R232, [R1+0x868] ;  /* 0x0008680001e87983 */ /* 0x000ee80000300a00 */
[----:B------:R-:W4:Y:S04]  /*7f30*/  LDL.LU.64 R230, [R1+0x860] ;  /* 0x0008600001e67983 */ /* 0x000f280000300a00 */
        /* <DEDUP_REMOVED lines=60> */
[----:B------:R-:W4:Y:S01]  /*8300*/  LDL.LU.64 R108, [R1+0x678] ;  /* 0x00067800016c7983 */ /* 0x000f220000300a00 */
[----:B------:R-:W-:Y:S01]  /*8310*/  UIADD3 UR16, UR7, 0x200, URZ ;  /* 0x0000020007107890 */ /* 0x000fe2000fffe03f */
[----:B------:R-:W-:-:S02]  /*8320*/  UMOV UR17, 0x80000020 ;  /* 0x8000002000117882 */ /* 0x000fc40000000000 */
[----:B--2---:R-:W-:Y:S04]  /*8330*/  STL.64 [R1+0x670], R234 ;  /* 0x000670ea01007387 */ /* 0x004fe80000100a00 */
[----:B---3--:R-:W-:Y:S04]  /*8340*/  STL.64 [R1+0x668], R232 ;  /* 0x000668e801007387 */ /* 0x008fe80000100a00 */
[----:B----4-:R-:W-:Y:S04]  /*8350*/  STL.64 [R1+0x660], R230 ;  /* 0x000660e601007387 */ /* 0x010fe80000100a00 */
        /* <DEDUP_REMOVED lines=38> */
[----:B------:R-:W-:Y:S01]  /*85c0*/  STL.64 [R1+0x528], R152 ;  /* 0x0005289801007387 */ /* 0x000fe20000100a00 */
[----:B------:R-:W-:-:S06]  /*85d0*/  WARPGROUP.ARRIVE ;  /* 0x00000000000079c5 */ /* 0x000fcc0000000000 */
[----:B------:R-:W-:Y:S03]  /*85e0*/  QGMMA.64x256x32.F32.E4M3.E4M3 R24, gdesc[UR16], R24, UP0, gsb0 ;  /* 0x03e00000101879f3 */ /* 0x000fe6000b800818 */
        /* <DEDUP_REMOVED lines=88> */
[----:B------:R-:W-:Y:S01]  /*8b70*/  UIADD3 UR18, UR8, 0x2, URZ ;  /* 0x0000000208127890 */ /* 0x000fe2000fffe03f */
[----:B------:R-:W-:Y:S01]  /*8b80*/  UMOV UR17, 0x80000020 ;  /* 0x8000002000117882 */ /* 0x000fe20000000000 */
[----:B------:R-:W-:Y:S01]  /*8b90*/  UMOV UR19, 0x80000020 ;  /* 0x8000002000137882 */ /* 0x000fe20000000000 */
[----:B--2---:R-:W-:-:S06]  /*8ba0*/  WARPGROUP.ARRIVE ;  /* 0x00000000000079c5 */ /* 0x004fcc0000000000 */
[----:B------:R-:W-:Y:S03]  /*8bb0*/  QGMMA.64x256x32.F32.E4M3.E4M3 R108, gdesc[UR16], R108, gsb0 ;  /* 0x03e00000106c79f3 */ /* 0x000fe6000800086c */
[----:B------:R-:W-:Y:S02]  /*8bc0*/  WARPGROUP.DEPBAR.LE gsb0, 0x0 ;  /* 0x00008000000079c5 */ /* 0x000fe40000010000 */
[----:B------:R-:W-:Y:S01]  /*8bd0*/  STL.64 [R1], R108 ;  /* 0x0000006c01007387 */ /* 0x000fe20000100a00 */
[----:B0-----:R-:W-:-:S03]  /*8be0*/  IMAD.MOV.U32 R2, RZ, RZ, R108 ;  /* 0x000000ffff027224 */ /* 0x001fc600078e006c */
        /* <DEDUP_REMOVED lines=63> */
[----:B0-----:R0:W5:Y:S04]  /*8fe0*/  LDL.LU.64 R234, [R1+0x670] ;  /* 0x0006700001ea7983 */ /* 0x0011680000300a00 */
[----:B------:R0:W5:Y:S04]  /*8ff0*/  LDL.LU.64 R232, [R1+0x668] ;  /* 0x0006680001e87983 */ /* 0x0001680000300a00 */
        /* <DEDUP_REMOVED lines=62> */
[----:B------:R-:W-:Y:S01]  /*93e0*/  UIADD3 UR16, UR7, 0x202, URZ ;  /* 0x0000020207107890 */ /* 0x000fe2000fffe03f */
[----:B------:R-:W-:Y:S01]  /*93f0*/  UMOV UR17, 0x80000020 ;  /* 0x8000002000117882 */ /* 0x000fe20000000000 */
[----:B------:R-:W-:-:S04]  /*9400*/  UIADD3 UR6, UR6, 0x2, URZ ;  /* 0x0000000206067890 */ /* 0x000fc8000fffe03f */
[----:B------:R-:W-:-:S04]  /*9410*/  UISETP.NE.AND UP0, UPT, UR6, UR26, UPT ;  /* 0x0000001a0600728c */ /* 0x000fc8000bf05270 */
[----:B------:R-:W-:-:S06]  /*9420*/  USEL UR7, URZ, 0x1, UP0 ;  /* 0x000000013f077887 */ /* 0x000fcc0008000000 */
[----:B------:R-:W-:Y:S01]  /*9430*/  ISETP.NE.AND P0, PT, RZ, UR7, PT ;  /* 0x00000007ff007c0c */ /* 0x000fe2000bf05270 */
[----:B--2---:R-:W-:-:S06]  /*9440*/  WARPGROUP.ARRIVE ;  /* 0x00000000000079c5 */ /* 0x004fcc0000000000 */
[----:B------:R-:W-:Y:S03]  /*9450*/  QGMMA.64x256x32.F32.E4M3.E4M3 R24, gdesc[UR16], R24, gsb0 ;  /* 0x03e00000101879f3 */ /* 0x000fe60008000818 */
[----:B------:R-:W-:-:S03]  /*9460*/  WARPGROUP.DEPBAR.LE gsb0, 0x0 ;  /* 0x00008000000079c5 */ /* 0x000fc60000010000 */
[----:B0-----:R-:W-:Y:S05]  /*9470*/  @!P0 BRA `(.L_x_28) ;  /* 0x0000003c000c8947 */ /* 0x001fea0003800000 */
[----:B-----5:R0:W-:Y:S04]  /*9480*/  STL [R1+0x6a0], R225 ;  /* 0x0006a0e101007387 */ /* 0x0201e80000100800 */
[----:B------:R2:W-:Y:S01]  /*9490*/  STL [R1+0x69c], R226 ;  /* 0x00069ce201007387 */ /* 0x0005e20000100800 */
[----:B0-----:R-:W-:-:S03]  /*94a0*/  IMAD.MOV.U32 R225, RZ, RZ, R2 ;  /* 0x000000ffffe17224 */ /* 0x001fc600078e0002 */
[----:B--2---:R-:W2:Y:S04]  /*94b0*/  LDL R226, [R1+0x4] ;  /* 0x0000040001e27983 */ /* 0x004ea80000100800 */
[----:B------:R0:W-:Y:S04]  /*94c0*/  STL [R1+0x698], R227 ;  /* 0x000698e301007387 */ /* 0x0001e80000100800 */
[----:B0-----:R-:W3:Y:S04]  /*94d0*/  LDL R227, [R1+0x8] ;  /* 0x0000080001e37983 */ /* 0x001ee80000100800 */
[----:B------:R0:W-:Y:S04]  /*94e0*/  STL [R1+0x694], R228 ;  /* 0x000694e401007387 */ /* 0x0001e80000100800 */
[----:B0-----:R-:W4:Y:S04]  /*94f0*/  LDL R228, [R1+0xc] ;  /* 0x00000c0001e47983 */ /* 0x001f280000100800 */
        /* <DEDUP_REMOVED lines=209> */
[----:B0-----:R-:W4:Y:S04]  /*a210*/  LDL.LU R121, [R1+0x200] ;  /* 0x0002000001797983 */ /* 0x001f280000300800 */
        /* <DEDUP_REMOVED lines=14> */
[----:B------:R-:W4:Y:S04]  /*a300*/  LDL.LU R2, [R1+0x230] ;  /* 0x0002300001027983 */ /* 0x000f280000300800 */
        /* <DEDUP_REMOVED lines=38> */
[----:B------:R0:W-:Y:S01]  /*a570*/  STL [R1+0x484], R148 ;  /* 0x0004849401007387 */ /* 0x0001e20000100800 */
[----:B------:R-:W-:-:S03]  /*a580*/  FADD R3, R225, R3 ;  /* 0x00000003e1037221 */ /* 0x000fc60000000000 */
[----:B0-----:R-:W4:Y:S04]  /*a590*/  LDL.LU R148, [R1+0x214] ;  /* 0x0002140001947983 */ /* 0x001f280000300800 */
[----:B------:R0:W-:Y:S01]  /*a5a0*/  STL [R1+0x480], R149 ;  /* 0x0004809501007387 */ /* 0x0001e20000100800 */
[----:B--2---:R-:W-:-:S01]  /*a5b0*/  FADD R4, R226, R4 ;  /* 0x00000004e2047221 */ /* 0x004fc20000000000 */
[----:B---3--:R-:W-:Y:S02]  /*a5c0*/  FADD R5, R227, R5 ;  /* 0x00000005e3057221 */ /* 0x008fe40000000000 */
[----:B0-----:R-:W2:Y:S04]  /*a5d0*/  LDL R149, [R1+0x1f4] ;  /* 0x0001f40001957983 */ /* 0x001ea80000100800 */
[----:B------:R0:W-:Y:S01]  /*a5e0*/  STL [R1+0x47c], R150 ;  /* 0x00047c9601007387 */ /* 0x0001e20000100800 */
[----:B----4-:R-:W-:-:S01]  /*a5f0*/  FADD R6, R228, R6 ;  /* 0x00000006e4067221 */ /* 0x010fc20000000000 */
[----:B------:R-:W-:-:S02]  /*a600*/  FADD R7, R229, R7 ;  /* 0x00000007e5077221 */ /* 0x000fc40000000000 */
[----:B0-----:R-:W3:Y:S04]  /*a610*/  LDL R150, [R1+0x1c0] ;  /* 0x0001c00001967983 */ /* 0x001ee80000100800 */
[----:B------:R0:W-:Y:S01]  /*a620*/  STL [R1+0x478], R151 ;  /* 0x0004789701007387 */ /* 0x0001e20000100800 */
[----:B------:R-:W-:-:S01]  /*a630*/  FADD R8, R230, R8 ;  /* 0x00000008e6087221 */ /* 0x000fc20000000000 */
[----:B------:R-:W-:Y:S02]  /*a640*/  FADD R9, R231, R9 ;  /* 0x00000009e7097221 */ /* 0x000fe40000000000 */
[----:B0-----:R-:W4:Y:S04]  /*a650*/  LDL R151, [R1+0x1f0] ;  /* 0x0001f00001977983 */ /* 0x001f280000100800 */
[----:B------:R0:W-:Y:S01]  /*a660*/  STL [R1+0x474], R0 ;  /* 0x0004740001007387 */ /* 0x0001e20000100800 */
[----:B------:R-:W-:-:S01]  /*a670*/  FADD R10, R232, R10 ;  /* 0x0000000ae80a7221 */ /* 0x000fc20000000000 */
[----:B------:R-:W-:-:S02]  /*a680*/  FADD R11, R233, R11 ;  /* 0x0000000be90b7221 */ /* 0x000fc40000000000 */
[----:B0-----:R-:W2:Y:S04]  /*a690*/  LDL.LU R0, [R1+0x210] ;  /* 0x0002100001007983 */ /* 0x001ea80000300800 */
[----:B------:R-:W3:Y:S04]  /*a6a0*/  LDL.LU R225, [R1+0x6a0] ;  /* 0x0006a00001e17983 */ /* 0x000ee80000300800 */
[----:B------:R-:W4:Y:S04]  /*a6b0*/  LDL.LU R226, [R1+0x69c] ;  /* 0x00069c0001e27983 */ /* 0x000f280000300800 */
[----:B------:R-:W2:Y:S04]  /*a6c0*/  LDL.LU R227, [R1+0x698] ;  /* 0x0006980001e37983 */ /* 0x000ea80000300800 */
[----:B------:R-:W2:Y:S04]  /*a6d0*/  LDL.LU R228, [R1+0x694] ;  /* 0x0006940001e47983 */ /* 0x000ea80000300800 */
[----:B------:R-:W2:Y:S01]  /*a6e0*/  LDL.LU R229, [R1+0x690] ;  /* 0x0006900001e57983 */ /* 0x000ea20000300800 */
[----:B------:R-:W-:-:S03]  /*a6f0*/  FADD R12, R234, R12 ;  /* 0x0000000cea0c7221 */ /* 0x000fc60000000000 */
[----:B------:R-:W2:Y:S01]  /*a700*/  LDL.LU R230, [R1+0x68c] ;  /* 0x00068c0001e67983 */ /* 0x000ea20000300800 */
[----:B------:R-:W-:-:S03]  /*a710*/  FADD R13, R235, R13 ;  /* 0x0000000deb0d7221 */ /* 0x000fc60000000000 */
[----:B------:R-:W2:Y:S04]  /*a720*/  LDL.LU R231, [R1+0x688] ;  /* 0x0006880001e77983 */ /* 0x000ea80000300800 */
[----:B------:R-:W2:Y:S04]  /*a730*/  LDL.LU R232, [R1+0x684] ;  /* 0x0006840001e87983 */ /* 0x000ea80000300800 */
[----:B------:R-:W2:Y:S04]  /*a740*/  LDL.LU R233, [R1+0x680] ;  /* 0x0006800001e97983 */ /* 0x000ea80000300800 */
[----:B------:R-:W2:Y:S04]  /*a750*/  LDL.LU R234, [R1+0x67c] ;  /* 0x00067c0001ea7983 */ /* 0x000ea80000300800 */
[----:B------:R-:W2:Y:S01]  /*a760*/  LDL.LU R235, [R1+0x678] ;  /* 0x0006780001eb7983 */ /* 0x000ea20000300800 */
[----:B------:R-:W-:-:S01]  /*a770*/  FADD R14, R24, R14 ;  /* 0x0000000e180e7221 */ /* 0x000fc20000000000 */
[----:B------:R-:W-:Y:S01]  /*a780*/  FADD R15, R25, R15 ;  /* 0x0000000f190f7221 */ /* 0x000fe20000000000 */
[----:B------:R-:W-:-:S01]  /*a790*/  FADD R16, R26, R16 ;  /* 0x000000101a107221 */ /* 0x000fc20000000000 */
[----:B------:R-:W2:Y:S01]  /*a7a0*/  LDL.LU R24, [R1+0x674] ;  /* 0x0006740001187983 */ /* 0x000ea20000300800 */
[----:B------:R-:W-:-:S01]  /*a7b0*/  FADD R17, R27, R17 ;  /* 0x000000111b117221 */ /* 0x000fc20000000000 */
[----:B------:R-:W-:-:S02]  /*a7c0*/  FADD R18, R28, R18 ;  /* 0x000000121c127221 */ /* 0x000fc40000000000 */
[----:B------:R-:W2:Y:S01]  /*a7d0*/  LDL.LU R25, [R1+0x670] ;  /* 0x0006700001197983 */ /* 0x000ea20000300800 */
[----:B------:R-:W-:-:S03]  /*a7e0*/  FADD R19, R29, R19 ;  /* 0x000000131d137221 */ /* 0x000fc60000000000 */
        /* <DEDUP_REMOVED lines=155> */
[----:B---3--:R-:W-:-:S03]  /*b1a0*/  FADD R225, R107, R225 ;  /* 0x000000e16be17221 */ /* 0x008fc60000000000 */
[----:B------:R-:W3:Y:S01]  /*b1b0*/  LDL.LU R104, [R1+0x534] ;  /* 0x0005340001687983 */ /* 0x000ee20000300800 */
[----:B----4-:R-:W-:-:S03]  /*b1c0*/  FADD R226, R108, R226 ;  /* 0x000000e26ce27221 */ /* 0x010fc60000000000 */
[----:B------:R-:W4:Y:S01]  /*b1d0*/  LDL.LU R105, [R1+0x530] ;  /* 0x0005300001697983 */ /* 0x000f220000300800 */
[----:B--2---:R-:W-:-:S03]  /*b1e0*/  FADD R227, R109, R227 ;  /* 0x000000e36de37221 */ /* 0x004fc60000000000 */
        /* <DEDUP_REMOVED lines=15> */
[----:B------:R-:W-:-:S01]  /*b2e0*/  FADD R235, R117, R235 ;  /* 0x000000eb75eb7221 */ /* 0x000fc20000000000 */
[----:B------:R-:W-:Y:S02]  /*b2f0*/  FADD R121, R120, R121 ;  /* 0x0000007978797221 */ /* 0x000fe40000000000 */
[----:B------:R-:W2:Y:S01]  /*b300*/  LDL.LU R114, [R1+0x50c] ;  /* 0x00050c0001727983 */ /* 0x000ea20000300800 */
[----:B------:R-:W-:-:S03]  /*b310*/  FADD R236, R118, R236 ;  /* 0x000000ec76ec7221 */ /* 0x000fc60000000000 */
[----:B------:R-:W2:Y:S01]  /*b320*/  LDL.LU R115, [R1+0x508] ;  /* 0x0005080001737983 */ /* 0x000ea20000300800 */
[----:B------:R-:W-:-:S03]  /*b330*/  FADD R237, R119, R237 ;  /* 0x000000ed77ed7221 */ /* 0x000fc60000000000 */
[----:B------:R-:W2:Y:S01]  /*b340*/  LDL.LU R116, [R1+0x504] ;  /* 0x0005040001747983 */ /* 0x000ea20000300800 */
[----:B------:R-:W-:-:S03]  /*b350*/  FADD R123, R122, R123 ;  /* 0x0000007b7a7b7221 */ /* 0x000fc60000000000 */
[----:B------:R-:W2:Y:S04]  /*b360*/  LDL.LU R117, [R1+0x500] ;  /* 0x0005000001757983 */ /* 0x000ea80000300800 */
[----:B------:R-:W2:Y:S01]  /*b370*/  LDL.LU R118, [R1+0x4fc] ;  /* 0x0004fc0001767983 */ /* 0x000ea20000300800 */
[----:B------:R-:W-:-:S03]  /*b380*/  FADD R125, R124, R125 ;  /* 0x0000007d7c7d7221 */ /* 0x000fc60000000000 */
[----:B------:R-:W2:Y:S04]  /*b390*/  LDL.LU R119, [R1+0x4f8] ;  /* 0x0004f80001777983 */ /* 0x000ea80000300800 */
[----:B------:R-:W2:Y:S04]  /*b3a0*/  LDL.LU R120, [R1+0x4f4] ;  /* 0x0004f40001787983 */ /* 0x000ea80000300800 */
[----:B------:R0:W-:Y:S01]  /*b3b0*/  STL [R1+0x200], R121 ;  /* 0x0002007901007387 */ /* 0x0001e20000100800 */
[----:B------:R-:W-:-:S01]  /*b3c0*/  FADD R127, R126, R127 ;  /* 0x0000007f7e7f7221 */ /* 0x000fc20000000000 */
[----:B------:R-:W-:Y:S01]  /*b3d0*/  FADD R0, R128, R0 ;  /* 0x0000000080007221 */ /* 0x000fe20000000000 */
[----:B------:R-:W-:-:S01]  /*b3e0*/  FADD R148, R150, R148 ;  /* 0x0000009496947221 */ /* 0x000fc20000000000 */
[----:B0-----:R-:W2:Y:S04]  /*b3f0*/  LDL.LU R121, [R1+0x4f0] ;  /* 0x0004f00001797983 */ /* 0x001ea80000300800 */
        /* <DEDUP_REMOVED lines=9> */
[----:B------:R-:W-:-:S02]  /*b490*/  FADD R136, R137, R136 ;  /* 0x0000008889887221 */ /* 0x000fc40000000000 */
[----:B0-----:R-:W2:Y:S04]  /*b4a0*/  LDL.LU R125, [R1+0x4e0] ;  /* 0x0004e000017d7983 */ /* 0x001ea80000300800 */
[----:B------:R-:W2:Y:S04]  /*b4b0*/  LDL.LU R126, [R1+0x4dc] ;  /* 0x0004dc00017e7983 */ /* 0x000ea80000300800 */
[----:B------:R0:W-:Y:S01]  /*b4c0*/  STL [R1+0x20c], R127 ;  /* 0x00020c7f01007387 */ /* 0x0001e20000100800 */
[----:B------:R-:W-:-:S01]  /*b4d0*/  FADD R132, R134, R132 ;  /* 0x0000008486847221 */ /* 0x000fc20000000000 */
[----:B------:R-:W-:-:S02]  /*b4e0*/  FADD R2, R130, R2 ;  /* 0x0000000282027221 */ /* 0x000fc40000000000 */
[----:B0-----:R-:W2:Y:S04]  /*b4f0*/  LDL.LU R127, [R1+0x4d8] ;  /* 0x0004d800017f7983 */ /* 0x001ea80000300800 */
[----:B------:R-:W2:Y:S04]  /*b500*/  LDL.LU R128, [R1+0x4d4] ;  /* 0x0004d40001807983 */ /* 0x000ea80000300800 */
[----:B------:R-:W-:Y:S04]  /*b510*/  STL [R1+0x210], R0 ;  /* 0x0002100001007387 */ /* 0x000fe80000100800 */
[----:B------:R-:W-:Y:S04]  /*b520*/  STL [R1+0x214], R148 ;  /* 0x0002149401007387 */ /* 0x000fe80000100800 */
[----:B------:R-:W-:Y:S04]  /*b530*/  STL [R1+0x218], R144 ;  /* 0x0002189001007387 */ /* 0x000fe80000100800 */
[----:B------:R-:W-:Y:S04]  /*b540*/  STL [R1+0x21c], R142 ;  /* 0x00021c8e01007387 */ /* 0x000fe80000100800 */
[----:B------:R-:W-:Y:S04]  /*b550*/  STL [R1+0x220], R140 ;  /* 0x0002208c01007387 */ /* 0x000fe80000100800 */
[----:B------:R-:W-:Y:S04]  /*b560*/  STL [R1+0x224], R138 ;  /* 0x0002248a01007387 */ /* 0x000fe80000100800 */
[----:B------:R-:W3:Y:S04]  /*b570*/  LDL.LU R130, [R1+0x234] ;  /* 0x0002340001827983 */ /* 0x000ee80000300800 */
[----:B------:R-:W-:Y:S04]  /*b580*/  STL [R1+0x228], R136 ;  /* 0x0002288801007387 */ /* 0x000fe80000100800 */
[----:B------:R0:W-:Y:S04]  /*b590*/  STL [R1+0x22c], R132 ;  /* 0x00022c8401007387 */ /* 0x0001e80000100800 */
[----:B0-----:R-:W4:Y:S04]  /*b5a0*/  LDL.LU R132, [R1+0x238] ;  /* 0x0002380001847983 */ /* 0x001f280000300800 */
[----:B------:R-:W2:Y:S04]  /*b5b0*/  LDL.LU R134, [R1+0x23c] ;  /* 0x00023c0001867983 */ /* 0x000ea80000300800 */
[----:B------:R0:W-:Y:S04]  /*b5c0*/  STL [R1+0x230], R2 ;  /* 0x0002300201007387 */ /* 0x0001e80000100800 */
[----:B------:R-:W2:Y:S04]  /*b5d0*/  LDL.LU R136, [R1+0x240] ;  /* 0x0002400001887983 */ /* 0x000ea80000300800 */
        /* <DEDUP_REMOVED lines=11> */
[----:B0-----:R-:W2:Y:S04]  /*b690*/  LDL.LU R2, [R1+0x270] ;  /* 0x0002700001027983 */ /* 0x001ea80000300800 */
[----:B------:R-:W2:Y:S01]  /*b6a0*/  LDL.LU R0, [R1+0x274] ;  /* 0x0002740001007983 */ /* 0x000ea20000300800 */
[----:B---3--:R-:W-:-:S03]  /*b6b0*/  FADD R130, R129, R130 ;  /* 0x0000008281827221 */ /* 0x008fc60000000000 */
[----:B------:R-:W3:Y:S04]  /*b6c0*/  LDL.LU R129, [R1+0x4d0] ;  /* 0x0004d00001817983 */ /* 0x000ee80000300800 */
[----:B------:R0:W-:Y:S04]  /*b6d0*/  STL [R1+0x234], R130 ;  /* 0x0002348201007387 */ /* 0x0001e80000100800 */
[----:B0-----:R-:W3:Y:S01]  /*b6e0*/  LDL.LU R130, [R1+0x4cc] ;  /* 0x0004cc0001827983 */ /* 0x001ee20000300800 */
[----:B----4-:R-:W-:-:S03]  /*b6f0*/  FADD R132, R131, R132 ;  /* 0x0000008483847221 */ /* 0x010fc60000000000 */
[----:B------:R-:W4:Y:S01]  /*b700*/  LDL.LU R131, [R1+0x4c8] ;  /* 0x0004c80001837983 */ /* 0x000f220000300800 */
[----:B--2---:R-:W-:-:S03]  /*b710*/  FADD R134, R133, R134 ;  /* 0x0000008685867221 */ /* 0x004fc60000000000 */
[----:B------:R0:W-:Y:S01]  /*b720*/  STL [R1+0x238], R132 ;  /* 0x0002388401007387 */ /* 0x0001e20000100800 */
[----:B------:R-:W-:-:S03]  /*b730*/  FADD R136, R135, R136 ;  /* 0x0000008887887221 */ /* 0x000fc60000000000 */
[----:B0-----:R-:W2:Y:S01]  /*b740*/  LDL.LU R132, [R1+0x4c4] ;  /* 0x0004c40001847983 */ /* 0x001ea20000300800 */
[----:B------:R-:W-:-:S03]  /*b750*/  FADD R150, R151, R150 ;  /* 0x0000009697967221 */ /* 0x000fc60000000000 */
[----:B------:R-:W2:Y:S01]  /*b760*/  LDL.LU R133, [R1+0x4c0] ;  /* 0x0004c00001857983 */ /* 0x000ea20000300800 */
[----:B------:R-:W-:-:S03]  /*b770*/  FADD R148, R149, R148 ;  /* 0x0000009495947221 */ /* 0x000fc60000000000 */
[----:B------:R0:W-:Y:S01]  /*b780*/  STL [R1+0x23c], R134 ;  /* 0x00023c8601007387 */ /* 0x0001e20000100800 */
[----:B------:R-:W-:-:S01]  /*b790*/  FADD R146, R147, R146 ;  /* 0x0000009293927221 */ /* 0x000fc20000000000 */
[----:B------:R-:W-:Y:S02]  /*b7a0*/  FADD R144, R145, R144 ;  /* 0x0000009091907221 */ /* 0x000fe40000000000 */
[----:B0-----:R-:W2:Y:S01]  /*b7b0*/  LDL.LU R134, [R1+0x4bc] ;  /* 0x0004bc0001867983 */ /* 0x001ea20000300800 */
[----:B------:R-:W-:-:S03]  /*b7c0*/  FADD R143, R24, R143 ;  /* 0x0000008f188f7221 */ /* 0x000fc60000000000 */
[----:B------:R-:W2:Y:S01]  /*b7d0*/  LDL.LU R135, [R1+0x4b8] ;  /* 0x0004b80001877983 */ /* 0x000ea20000300800 */
[----:B------:R-:W-:-:S03]  /*b7e0*/  FADD R142, R25, R142 ;  /* 0x0000008e198e7221 */ /* 0x000fc60000000000 */
[----:B------:R0:W-:Y:S01]  /*b7f0*/  STL [R1+0x240], R136 ;  /* 0x0002408801007387 */ /* 0x0001e20000100800 */
[----:B------:R-:W-:-:S01]  /*b800*/  FADD R141, R26, R141 ;  /* 0x0000008d1a8d7221 */ /* 0x000fc20000000000 */
[----:B------:R-:W-:Y:S01]  /*b810*/  FADD R140, R27, R140 ;  /* 0x0000008c1b8c7221 */ /* 0x000fe20000000000 */
[----:B------:R-:W-:-:S01]  /*b820*/  FADD R139, R28, R139 ;  /* 0x0000008b1c8b7221 */ /* 0x000fc20000000000 */
[----:B0-----:R-:W2:Y:S01]  /*b830*/  LDL.LU R136, [R1+0x4b4] ;  /* 0x0004b40001887983 */ /* 0x001ea20000300800 */
[----:B------:R-:W-:-:S03]  /*b840*/  FADD R138, R29, R138 ;  /* 0x0000008a1d8a7221 */ /* 0x000fc60000000000 */
[----:B------:R0:W-:Y:S01]  /*b850*/  STL [R1+0x244], R150 ;  /* 0x0002449601007387 */ /* 0x0001e20000100800 */
[----:B------:R-:W-:-:S03]  /*b860*/  FADD R137, R30, R137 ;  /* 0x000000891e897221 */ /* 0x000fc60000000000 */
[----:B------:R1:W-:Y:S01]  /*b870*/  STL [R1+0x248], R148 ;  /* 0x0002489401007387 */ /* 0x0003e20000100800 */
[----:B------:R-:W-:-:S03]  /*b880*/  FADD R2, R31, R2 ;  /* 0x000000021f027221 */ /* 0x000fc60000000000 */
[----:B------:R1:W-:Y:S01]  /*b890*/  STL [R1+0x24c], R146 ;  /* 0x00024c9201007387 */ /* 0x0003e20000100800 */
[----:B------:R-:W-:-:S03]  /*b8a0*/  FADD R0, R32, R0 ;  /* 0x0000000020007221 */ /* 0x000fc60000000000 */
[----:B------:R1:W-:Y:S04]  /*b8b0*/  STL [R1+0x250], R144 ;  /* 0x0002509001007387 */ /* 0x0003e80000100800 */
[----:B------:R1:W-:Y:S04]  /*b8c0*/  STL [R1+0x254], R143 ;  /* 0x0002548f01007387 */ /* 0x0003e80000100800 */
[----:B------:R1:W-:Y:S04]  /*b8d0*/  STL [R1+0x258], R142 ;  /* 0x0002588e01007387 */ /* 0x0003e80000100800 */
[----:B------:R1:W-:Y:S04]  /*b8e0*/  STL [R1+0x25c], R141 ;  /* 0x00025c8d01007387 */ /* 0x0003e80000100800 */
[----:B------:R1:W-:Y:S04]  /*b8f0*/  STL [R1+0x260], R140 ;  /* 0x0002608c01007387 */ /* 0x0003e80000100800 */
[----:B------:R1:W-:Y:S04]  /*b900*/  STL [R1+0x264], R139 ;  /* 0x0002648b01007387 */ /* 0x0003e80000100800 */
[----:B------:R1:W-:Y:S04]  /*b910*/  STL [R1+0x268], R138 ;  /* 0x0002688a01007387 */ /* 0x0003e80000100800 */
[----:B------:R-:W3:Y:S04]  /*b920*/  LDL.LU R151, [R1+0x278] ;  /* 0x0002780001977983 */ /* 0x000ee80000300800 */
[----:B------:R1:W-:Y:S04]  /*b930*/  STL [R1+0x26c], R137 ;  /* 0x00026c8901007387 */ /* 0x0003e80000100800 */
[----:B0-----:R-:W4:Y:S04]  /*b940*/  LDL.LU R150, [R1+0x27c] ;  /* 0x00027c0001967983 */ /* 0x001f280000300800 */
[----:B------:R0:W-:Y:S04]  /*b950*/  STL [R1+0x270], R2 ;  /* 0x0002700201007387 */ /* 0x0001e80000100800 */
[----:B------:R-:W2:Y:S04]  /*b960*/  LDL.LU R149, [R1+0x280] ;  /* 0x0002800001957983 */ /* 0x000ea80000300800 */
[----:B------:R0:W-:Y:S04]  /*b970*/  STL [R1+0x274], R0 ;  /* 0x0002740001007387 */ /* 0x0001e80000100800 */
[----:B-1----:R-:W2:Y:S04]  /*b980*/  LDL.LU R148, [R1+0x284] ;  /* 0x0002840001947983 */ /* 0x002ea80000300800 */
        /* <DEDUP_REMOVED lines=13> */
[----:B---3--:R-:W-:-:S05]  /*ba60*/  FADD R151, R33, R151 ;  /* 0x0000009721977221 */ /* 0x008fca0000000000 */
[----:B------:R0:W-:Y:S01]  /*ba70*/  STL [R1+0x278], R151 ;  /* 0x0002789701007387 */ /* 0x0001e20000100800 */
[----:B----4-:R-:W-:-:S05]  /*ba80*/  FADD R150, R34, R150 ;  /* 0x0000009622967221 */ /* 0x010fca0000000000 */
[----:B------:R1:W-:Y:S01]  /*ba90*/  STL [R1+0x27c], R150 ;  /* 0x00027c9601007387 */ /* 0x0003e20000100800 */
[----:B--2---:R-:W-:-:S05]  /*baa0*/  FADD R149, R35, R149 ;  /* 0x0000009523957221 */ /* 0x004fca0000000000 */
[----:B------:R2:W-:Y:S01]  /*bab0*/  STL [R1+0x280], R149 ;  /* 0x0002809501007387 */ /* 0x0005e20000100800 */
[----:B------:R-:W-:-:S01]  /*bac0*/  FADD R148, R36, R148 ;  /* 0x0000009424947221 */ /* 0x000fc20000000000 */
[----:B------:R-:W-:-:S04]  /*bad0*/  FADD R147, R37, R147 ;  /* 0x0000009325937221 */ /* 0x000fc80000000000 */
[----:B------:R3:W-:Y:S01]  /*bae0*/  STL [R1+0x284], R148 ;  /* 0x0002849401007387 */ /* 0x0007e20000100800 */
[----:B------:R-:W-:-:S03]  /*baf0*/  FADD R146, R38, R146 ;  /* 0x0000009226927221 */ /* 0x000fc60000000000 */
        /* <DEDUP_REMOVED lines=20> */
[----:B0-----:R-:W4:Y:S01]  /*bc40*/  LDL.LU R151, [R1+0x2bc] ;  /* 0x0002bc0001977983 */ /* 0x001f220000300800 */
[----:B------:R-:W-:-:S03]  /*bc50*/  FADD R0, R49, R0 ;  /* 0x0000000031007221 */ /* 0x000fc60000000000 */
[----:B------:R0:W-:Y:S04]  /*bc60*/  STL [R1+0x2b0], R137 ;  /* 0x0002b08901007387 */ /* 0x0001e80000100800 */
[----:B-1----:R-:W4:Y:S04]  /*bc70*/  LDL.LU R150, [R1+0x2c0] ;  /* 0x0002c00001967983 */ /* 0x002f280000300800 */
[----:B------:R1:W-:Y:S04]  /*bc80*/  STL [R1+0x2b4], R2 ;  /* 0x0002b40201007387 */ /* 0x0003e80000100800 */
[----:B--2---:R-:W2:Y:S04]  /*bc90*/  LDL.LU R149, [R1+0x2c4] ;  /* 0x0002c40001957983 */ /* 0x004ea80000300800 */
[----:B------:R1:W-:Y:S04]  /*bca0*/  STL [R1+0x2b8], R0 ;  /* 0x0002b80001007387 */ /* 0x0003e80000100800 */
[----:B---3--:R-:W3:Y:S04]  /*bcb0*/  LDL.LU R148, [R1+0x2c8] ;  /* 0x0002c80001947983 */ /* 0x008ee80000300800 */
[----:B----4-:R-:W4:Y:S04]  /*bcc0*/  LDL.LU R147, [R1+0x2cc] ;  /* 0x0002cc0001937983 */ /* 0x010f280000300800 */
[----:B------:R-:W4:Y:S04]  /*bcd0*/  LDL.LU R146, [R1+0x2d0] ;  /* 0x0002d00001927983 */ /* 0x000f280000300800 */
        /* <DEDUP_REMOVED lines=8> */
[----:B0-----:R-:W4:Y:S04]  /*bd60*/  LDL.LU R137, [R1+0x2f4] ;  /* 0x0002f40001897983 */ /* 0x001f280000300800 */
[----:B-1----:R-:W4:Y:S04]  /*bd70*/  LDL.LU R2, [R1+0x2f8] ;  /* 0x0002f80001027983 */ /* 0x002f280000300800 */
[----:B------:R-:W4:Y:S01]  /*bd80*/  LDL.LU R0, [R1+0x2fc] ;  /* 0x0002fc0001007983 */ /* 0x000f220000300800 */
[----:B------:R-:W-:-:S01]  /*bd90*/  FADD R151, R50, R151 ;  /* 0x0000009732977221 */ /* 0x000fc20000000000 */
[----:B------:R-:W-:-:S04]  /*bda0*/  FADD R150, R51, R150 ;  /* 0x0000009633967221 */ /* 0x000fc80000000000 */
[----:B------:R0:W-:Y:S01]  /*bdb0*/  STL [R1+0x2bc], R151 ;  /* 0x0002bc9701007387 */ /* 0x0001e20000100800 */
[----:B--2---:R-:W-:-:S03]  /*bdc0*/  FADD R149, R52, R149 ;  /* 0x0000009534957221 */ /* 0x004fc60000000000 */
[----:B------:R1:W-:Y:S01]  /*bdd0*/  STL [R1+0x2c0], R150 ;  /* 0x0002c09601007387 */ /* 0x0003e20000100800 */
[----:B---3--:R-:W-:-:S03]  /*bde0*/  FADD R148, R53, R148 ;  /* 0x0000009435947221 */ /* 0x008fc60000000000 */
[----:B------:R2:W-:Y:S01]  /*bdf0*/  STL [R1+0x2c4], R149 ;  /* 0x0002c49501007387 */ /* 0x0005e20000100800 */
[----:B----4-:R-:W-:-:S03]  /*be00*/  FADD R147, R54, R147 ;  /* 0x0000009336937221 */ /* 0x010fc60000000000 */
        /* <DEDUP_REMOVED lines=198> */
[----:B------:R-:W-:Y:S01]  /*ca70*/  STL [R1+0x3cc], R151 ;  /* 0x0003cc9701007387 */ /* 0x000fe20000100800 */
[----:B--2---:R-:W-:-:S03]  /*ca80*/  FADD R149, R120, R149 ;  /* 0x0000009578957221 */ /* 0x004fc60000000000 */
[----:B------:R-:W-:Y:S01]  /*ca90*/  STL [R1+0x3d0], R150 ;  /* 0x0003d09601007387 */ /* 0x000fe20000100800 */
[----:B---3--:R-:W-:-:S03]  /*caa0*/  FADD R148, R121, R148 ;  /* 0x0000009479947221 */ /* 0x008fc60000000000 */
[----:B------:R-:W-:Y:S01]  /*cab0*/  STL [R1+0x3d4], R149 ;  /* 0x0003d49501007387 */ /* 0x000fe20000100800 */
[----:B----4-:R-:W-:-:S03]  /*cac0*/  FADD R147, R122, R147 ;  /* 0x000000937a937221 */ /* 0x010fc60000000000 */
[----:B------:R-:W-:Y:S01]  /*cad0*/  STL [R1+0x3d8], R148 ;  /* 0x0003d89401007387 */ /* 0x000fe20000100800 */
[----:B------:R-:W-:-:S03]  /*cae0*/  FADD R146, R123, R146 ;  /* 0x000000927b927221 */ /* 0x000fc60000000000 */
        /* <DEDUP_REMOVED lines=18> */
[----:B------:R-:W-:Y:S04]  /*cc10*/  STL [R1+0x400], R138 ;  /* 0x0004008a01007387 */ /* 0x000fe80000100800 */
[----:B------:R0:W-:Y:S04]  /*cc20*/  STL [R1+0x404], R137 ;  /* 0x0004048901007387 */ /* 0x0001e80000100800 */
[----:B0-----:R-:W2:Y:S01]  /*cc30*/  LDL.LU R137, [R1+0x410] ;  /* 0x0004100001897983 */ /* 0x001ea20000300800 */
[----:B------:R-:W-:-:S01]  /*cc40*/  FADD R2, R133, R2 ;  /* 0x0000000285027221 */ /* 0x000fc20000000000 */
[----:B------:R-:W-:-:S02]  /*cc50*/  FADD R0, R134, R0 ;  /* 0x0000000086007221 */ /* 0x000fc40000000000 */
[----:B------:R-:W3:Y:S04]  /*cc60*/  LDL.LU R138, [R1+0x414] ;  /* 0x00041400018a7983 */ /* 0x000ee80000300800 */
[----:B------:R-:W-:Y:S04]  /*cc70*/  STL [R1+0x408], R2 ;  /* 0x0004080201007387 */ /* 0x000fe80000100800 */
[----:B------:R-:W4:Y:S04]  /*cc80*/  LDL.LU R139, [R1+0x418] ;  /* 0x00041800018b7983 */ /* 0x000f280000300800 */
[----:B------:R0:W-:Y:S04]  /*cc90*/  STL [R1+0x40c], R0 ;  /* 0x00040c0001007387 */ /* 0x0001e80000100800 */
        /* <DEDUP_REMOVED lines=13> */
[----:B------:R-:W4:Y:S01]  /*cd70*/  LDL.LU R2, [R1+0x450] ;  /* 0x0004500001027983 */ /* 0x000f220000300800 */
[----:B--2---:R-:W-:-:S05]  /*cd80*/  FADD R137, R135, R137 ;  /* 0x0000008987897221 */ /* 0x004fca0000000000 */
[----:B------:R0:W-:Y:S04]  /*cd90*/  STL [R1+0x410], R137 ;  /* 0x0004108901007387 */ /* 0x0001e80000100800 */
[----:B0-----:R-:W4:Y:S01]  /*cda0*/  LDL.LU R137, [R1+0x4b0] ;  /* 0x0004b00001897983 */ /* 0x001f220000300800 */
[----:B---3--:R-:W-:-:S05]  /*cdb0*/  FADD R138, R136, R138 ;  /* 0x0000008a888a7221 */ /* 0x008fca0000000000 */
[----:B------:R0:W-:Y:S04]  /*cdc0*/  STL [R1+0x414], R138 ;  /* 0x0004148a01007387 */ /* 0x0001e80000100800 */
[----:B0-----:R-:W2:Y:S01]  /*cdd0*/  LDL.LU R138, [R1+0x4ac] ;  /* 0x0004ac00018a7983 */ /* 0x001ea20000300800 */
[----:B----4-:R-:W-:-:S05]  /*cde0*/  FADD R139, R137, R139 ;  /* 0x0000008b898b7221 */ /* 0x010fca0000000000 */
[----:B------:R0:W-:Y:S04]  /*cdf0*/  STL [R1+0x418], R139 ;  /* 0x0004188b01007387 */ /* 0x0001e80000100800 */
[----:B0-----:R-:W3:Y:S01]  /*ce00*/  LDL.LU R139, [R1+0x4a8] ;  /* 0x0004a800018b7983 */ /* 0x001ee20000300800 */
[----:B--2---:R-:W-:-:S05]  /*ce10*/  FADD R140, R138, R140 ;  /* 0x0000008c8a8c7221 */ /* 0x004fca0000000000 */
[----:B------:R0:W-:Y:S04]  /*ce20*/  STL [R1+0x41c], R140 ;  /* 0x00041c8c01007387 */ /* 0x0001e80000100800 */
[----:B0-----:R-:W2:Y:S01]  /*ce30*/  LDL.LU R140, [R1+0x4a4] ;  /* 0x0004a400018c7983 */ /* 0x001ea20000300800 */
[----:B---3--:R-:W-:-:S05]  /*ce40*/  FADD R141, R139, R141 ;  /* 0x0000008d8b8d7221 */ /* 0x008fca0000000000 */
        /* <DEDUP_REMOVED lines=34> */
[----:B0-----:R0:W5:Y:S01]  /*d070*/  LDL.LU R0, [R1+0x474] ;  /* 0x0004740001007983 */ /* 0x0011620000300800 */
[----:B------:R-:W-:Y:S01]  /*d080*/  UMOV UR6, URZ ;  /* 0x0000003f00067c82 */ /* 0x000fe20008000000 */
[----:B---3--:R-:W-:-:S05]  /*d090*/  FADD R2, R2, R151 ;  /* 0x0000009702027221 */ /* 0x008fca0000000000 */
[----:B------:R0:W-:Y:S02]  /*d0a0*/  STL [R1+0x450], R2 ;  /* 0x0004500201007387 */ /* 0x0001e40000100800 */
.L_x_28:
[----:B------:R-:W-:Y:S05]  /*d0b0*/  @!P1 BRA `(.L_x_29) ;  /* 0x0000000000049947 */ /* 0x000fea0003800000 */
[----:B------:R-:W-:Y:S01]  /*d0c0*/  BPT.TRAP 0x1 ;  /* 0x000000040000795c */ /* 0x000fe20000300000 */
.L_x_29:
[----:B0-----:R-:W2:Y:S04]  /*d0d0*/  LDL R2, [R1+0x454] ;  /* 0x0004540001027983 */ /* 0x001ea80000100800 */
[----:B-----5:R0:W-:Y:S04]  /*d0e0*/  STL [R1+0x474], R0 ;  /* 0x0004740001007387 */ /* 0x0201e80000100800 */
[----:B0-----:R-:W3:Y:S01]  /*d0f0*/  LDL R0, [R1+0x458] ;  /* 0x0004580001007983 */ /* 0x001ee20000100800 */
[----:B--2---:R-:W-:Y:S01]  /*d100*/  ISETP.NE.AND P0, PT, R2, RZ, PT ;  /* 0x000000ff0200720c */ /* 0x004fe20003f05270 */
[----:B------:R-:W-:-:S12]  /*d110*/  IMAD.U32 R2, RZ, RZ, UR25 ;  /* 0x00000019ff027e24 */ /* 0x000fd8000f8e00ff */
[----:B------:R-:W-:-:S05]  /*d120*/  @P0 LEA R2, R2, UR11, 0x3 ;  /* 0x0000000b02020c11 */ /* 0x000fca000f8e18ff */
[----:B------:R-:W-:-:S05]  /*d130*/  @P0 VIADD R2, R2, 0x38 ;  /* 0x0000003802020836 */ /* 0x000fca0000000000 */
[----:B---3--:R-:W-:Y:S02]  /*d140*/  @P0 PRMT R2, R0, 0x654, R2 ;  /* 0x0000065400020816 */ /* 0x008fe40000000002 */
[----:B------:R0:W5:Y:S01]  /*d150*/  LDL.LU R0, [R1+0x474] ;  /* 0x0004740001007983 */ /* 0x0001620000300800 */
[----:B------:R-:W-:Y:S01]  /*d160*/  UISETP.GT.U32.AND UP0, UPT, UR13, 0x1, UPT ;  /* 0x000000010d00788c */ /* 0x000fe2000bf04070 */
[----:B------:R0:W-:Y:S05]  /*d170*/  @P0 SYNCS.ARRIVE.TRANS64.RED.A1T0 RZ, [R2+URZ], RZ ;  /* 0x000000ff02ff09a7 */ /* 0x0001ea000810043f */
[----:B------:R-:W-:-:S13]  /*d180*/  PLOP3.LUT P0, PT, PT, PT, UP0, 0x80, 0x0 ;  /* 0x000000000000781c */ /* 0x000fda0003f0f008 */
[----:B0-----:R-:W-:Y:S05]  /*d190*/  @P0 BRA `(.L_x_30) ;  /* 0x0000000000040947 */ /* 0x001fea0003800000 */
[----:B------:R-:W-:Y:S01]  /*d1a0*/  BPT.TRAP 0x1 ;  /* 0x000000040000795c */ /* 0x000fe20000300000 */
.L_x_30:
[----:B------:R-:W-:Y:S02]  /*d1b0*/  UISETP.GT.AND UP2, UPT, UR24, 0x1, UPT ;  /* 0x000000011800788c */ /* 0x000fe4000bf44270 */
[----:B------:R-:W-:Y:S02]  /*d1c0*/  UIADD3 UR23, UR23, 0x1, URZ ;  /* 0x0000000117177890 */ /* 0x000fe4000fffe03f */
[----:B------:R-:W-:Y:S02]  /*d1d0*/  UIADD3 UR25, UR25, 0x1, URZ ;  /* 0x0000000119197890 */ /* 0x000fe4000fffe03f */
[----:B------:R-:W-:Y:S01]  /*d1e0*/  PLOP3.LUT P0, PT, PT, PT, UP2, 0x80, 0x0 ;  /* 0x000000000000781c */ /* 0x000fe20003f0f028 */
[----:B------:R-:W-:Y:S02]  /*d1f0*/  UISETP.NE.AND UP0, UPT, UR23, 0x7, UPT ;  /* 0x000000071700788c */ /* 0x000fe4000bf05270 */
[----:B------:R-:W-:Y:S02]  /*d200*/  UISETP.NE.AND UP1, UPT, UR25, 0x7, UPT ;  /* 0x000000071900788c */ /* 0x000fe4000bf25270 */
[----:B------:R-:W-:-:S02]  /*d210*/  USEL UR8, URZ, 0x1, UP0 ;  /* 0x000000013f087887 */ /* 0x000fc40008000000 */
[----:B------:R-:W-:Y:S02]  /*d220*/  UIADD3 UR24, UR24, -0x1, URZ ;  /* 0xffffffff18187890 */ /* 0x000fe4000fffe03f */
[----:B------:R-:W-:Y:S02]  /*d230*/  USEL UR23, UR23, URZ, UP0 ;  /* 0x0000003f17177287 */ /* 0x000fe40008000000 */
[----:B-----5:R-:W-:Y:S01]  /*d240*/  LOP3.LUT R0, R0, UR8, RZ, 0x3c, !PT ;  /* 0x0000000800007c12 */ /* 0x020fe2000f8e3cff */
[----:B------:R-:W-:Y:S01]  /*d250*/  USEL UR25, UR25, URZ, UP1 ;  /* 0x0000003f19197287 */ /* 0x000fe20008800000 */
[----:B------:R-:W-:Y:S01]  /*d260*/  UMOV UR8, 0x1 ;  /* 0x0000000100087882 */ /* 0x000fe20000000000 */
[----:B------:R-:W-:Y:S10]  /*d270*/  @P0 BRA `(.L_x_31) ;  /* 0xffffff9c00a40947 */ /* 0x000ff4000383ffff */
.L_x_23:
[----:B------:R-:W-:-:S04]  /*d280*/  UISETP.NE.AND UP0, UPT, UR6, URZ, UPT ;  /* 0x0000003f0600728c */ /* 0x000fc8000bf05270 */
[----:B------:R-:W-:-:S06]  /*d290*/  USEL UR6, URZ, 0x1, !UP0 ;  /* 0x000000013f067887 */ /* 0x000fcc000c000000 */
[----:B------:R-:W-:-:S13]  /*d2a0*/  ISETP.NE.AND P0, PT, RZ, UR6, PT ;  /* 0x00000006ff007c0c */ /* 0x000fda000bf05270 */
[----:B------:R-:W-:Y:S05]  /*d2b0*/  @!P0 BRA `(.L_x_32) ;  /* 0x0000003800108947 */ /* 0x000fea0003800000 */
[----:B------:R0:W-:Y:S04]  /*d2c0*/  STL [R1+0x624], R43 ;  /* 0x0006242b01007387 */ /* 0x0001e80000100800 */
[----:B0-----:R-:W2:Y:S04]  /*d2d0*/  LDL.LU R43, [R1] ;  /* 0x00000000012b7983 */ /* 0x001ea80000300800 */
[----:B------:R0:W-:Y:S04]  /*d2e0*/  STL [R1+0x620], R44 ;  /* 0x0006202c01007387 */ /* 0x0001e80000100800 */
[----:B0-----:R-:W3:Y:S04]  /*d2f0*/  LDL.LU R44, [R1+0x4] ;  /* 0x00000400012c7983 */ /* 0x001ee80000300800 */
[----:B------:R0:W-:Y:S04]  /*d300*/  STL [R1+0x61c], R45 ;  /* 0x00061c2d01007387 */ /* 0x0001e80000100800 */
[----:B0-----:R-:W4:Y:S04]  /*d310*/  LDL.LU R45, [R1+0x8] ;  /* 0x00000800012d7983 */ /* 0x001f280000300800 */
[----:B------:R0:W-:Y:S04]  /*d320*/  STL [R1+0x618], R46 ;  /* 0x0006182e01007387 */ /* 0x0001e80000100800 */
[----:B0-----:R-:W5:Y:S04]  /*d330*/  LDL.LU R46, [R1+0xc] ;  /* 0x00000c00012e7983 */ /* 0x001f680000300800 */
        /* <DEDUP_REMOVED lines=138> */
[----:B------:R-:W5:Y:S04]  /*dbe0*/  LDL.LU R0, [R1+0x1b0] ;  /* 0x0001b00001007983 */ /* 0x000f680000300800 */
[----:B------:R-:W5:Y:S04]  /*dbf0*/  LDL.LU R2, [R1+0x204] ;  /* 0x0002040001027983 */ /* 0x000f680000300800 */
        /* <DEDUP_REMOVED lines=67> */
[----:B0-----:R-:W5:Y:S01]  /*e030*/  LDL.LU R149, [R1+0x12c] ;  /* 0x00012c0001957983 */ /* 0x001f620000300800 */
[----:B--2---:R-:W-:-:S03]  /*e040*/  FADD R3, R43, R3 ;  /* 0x000000032b037221 */ /* 0x004fc60000000000 */
[----:B------:R0:W-:Y:S01]  /*e050*/  STL [R1+0x478], R150 ;  /* 0x0004789601007387 */ /* 0x0001e20000100800 */
[----:B---3--:R-:W-:Y:S01]  /*e060*/  FADD R4, R44, R4 ;  /* 0x000000042c047221 */ /* 0x008fe20000000000 */
[----:B----4-:R-:W-:Y:S01]  /*e070*/  FADD R5, R45, R5 ;  /* 0x000000052d057221 */ /* 0x010fe20000000000 */
[----:B-----5:R-:W-:Y:S01]  /*e080*/  FADD R6, R46, R6 ;  /* 0x000000062e067221 */ /* 0x020fe20000000000 */
[----:B------:R-:W-:Y:S01]  /*e090*/  FADD R7, R47, R7 ;  /* 0x000000072f077221 */ /* 0x000fe20000000000 */
[----:B0-----:R-:W2:Y:S04]  /*e0a0*/  LDL.LU R150, [R1+0x128] ;  /* 0x0001280001967983 */ /* 0x001ea80000300800 */
[----:B------:R0:W-:Y:S01]  /*e0b0*/  STL [R1+0x474], R151 ;  /* 0x0004749701007387 */ /* 0x0001e20000100800 */
[----:B------:R-:W-:Y:S01]  /*e0c0*/  FADD R8, R48, R8 ;  /* 0x0000000830087221 */ /* 0x000fe20000000000 */
[----:B------:R-:W-:Y:S01]  /*e0d0*/  FADD R9, R49, R9 ;  /* 0x0000000931097221 */ /* 0x000fe20000000000 */
[----:B------:R-:W-:Y:S01]  /*e0e0*/  FADD R10, R50, R10 ;  /* 0x0000000a320a7221 */ /* 0x000fe20000000000 */
[----:B0-----:R-:W3:Y:S04]  /*e0f0*/  LDL.LU R151, [R1+0x124] ;  /* 0x0001240001977983 */ /* 0x001ee80000300800 */
[----:B------:R-:W4:Y:S04]  /*e100*/  LDL.LU R43, [R1+0x624] ;  /* 0x00062400012b7983 */ /* 0x000f280000300800 */
[----:B------:R-:W5:Y:S04]  /*e110*/  LDL.LU R44, [R1+0x620] ;  /* 0x00062000012c7983 */ /* 0x000f680000300800 */
[----:B------:R-:W4:Y:S04]  /*e120*/  LDL.LU R45, [R1+0x61c] ;  /* 0x00061c00012d7983 */ /* 0x000f280000300800 */
[----:B------:R-:W5:Y:S01]  /*e130*/  LDL.LU R46, [R1+0x618] ;  /* 0x00061800012e7983 */ /* 0x000f620000300800 */
[----:B------:R-:W-:-:S03]  /*e140*/  FADD R11, R51, R11 ;  /* 0x0000000b330b7221 */ /* 0x000fc60000000000 */
[----:B------:R-:W4:Y:S01]  /*e150*/  LDL.LU R47, [R1+0x614] ;  /* 0x00061400012f7983 */ /* 0x000f220000300800 */
[----:B------:R-:W-:-:S03]  /*e160*/  FADD R12, R52, R12 ;  /* 0x0000000c340c7221 */ /* 0x000fc60000000000 */
        /* <DEDUP_REMOVED lines=132> */
[----:B------:R-:W5:Y:S04]  /*e9b0*/  LDL.LU R114, [R1+0x508] ;  /* 0x0005080001727983 */ /* 0x000f680000300800 */
[----:B------:R-:W5:Y:S01]  /*e9c0*/  LDL.LU R115, [R1+0x504] ;  /* 0x0005040001737983 */ /* 0x000f620000300800 */
[----:B------:R-:W-:Y:S01]  /*e9d0*/  FADD R206, R149, R206 ;  /* 0x000000ce95ce7221 */ /* 0x000fe20000000000 */
[----:B------:R-:W-:Y:S01]  /*e9e0*/  FADD R237, R118, R237 ;  /* 0x000000ed76ed7221 */ /* 0x000fe20000000000 */
[----:B------:R-:W-:Y:S01]  /*e9f0*/  FADD R236, R119, R236 ;  /* 0x000000ec77ec7221 */ /* 0x000fe20000000000 */
[----:B------:R0:W-:Y:S01]  /*ea00*/  STL [R1+0x200], R116 ;  /* 0x0002007401007387 */ /* 0x0001e20000100800 */
[----:B------:R-:W-:Y:S01]  /*ea10*/  FADD R235, R120, R235 ;  /* 0x000000eb78eb7221 */ /* 0x000fe20000000000 */
        /* <DEDUP_REMOVED lines=8> */
[----:B0-----:R-:W4:Y:S01]  /*eaa0*/  LDL.LU R116, [R1+0x1b4] ;  /* 0x0001b40001747983 */ /* 0x001f220000300800 */
[----:B------:R-:W-:Y:S01]  /*eab0*/  FADD R226, R129, R226 ;  /* 0x000000e281e27221 */ /* 0x000fe20000000000 */
[----:B------:R-:W-:Y:S01]  /*eac0*/  FADD R225, R130, R225 ;  /* 0x000000e182e17221 */ /* 0x000fe20000000000 */
[----:B------:R-:W-:Y:S01]  /*ead0*/  FADD R224, R131, R224 ;  /* 0x000000e083e07221 */ /* 0x000fe20000000000 */
[----:B------:R-:W4:Y:S01]  /*eae0*/  LDL.LU R148, [R1+0x208] ;  /* 0x0002080001947983 */ /* 0x000f220000300800 */
[----:B------:R-:W-:Y:S01]  /*eaf0*/  FADD R223, R132, R223 ;  /* 0x000000df84df7221 */ /* 0x000fe20000000000 */
[----:B------:R-:W-:Y:S01]  /*eb00*/  FADD R216, R139, R216 ;  /* 0x000000d88bd87221 */ /* 0x000fe20000000000 */
[----:B------:R-:W-:Y:S01]  /*eb10*/  FADD R222, R133, R222 ;  /* 0x000000de85de7221 */ /* 0x000fe20000000000 */
        /* <DEDUP_REMOVED lines=8> */
[----:B------:R-:W5:Y:S01]  /*eba0*/  LDL.LU R149, [R1+0x20c] ;  /* 0x00020c0001957983 */ /* 0x000f620000300800 */
[----:B------:R-:W-:Y:S01]  /*ebb0*/  FADD R212, R143, R212 ;  /* 0x000000d48fd47221 */ /* 0x000fe20000000000 */
[----:B------:R-:W-:Y:S01]  /*ebc0*/  FADD R218, R137, R218 ;  /* 0x000000da89da7221 */ /* 0x000fe20000000000 */
[----:B------:R-:W-:Y:S01]  /*ebd0*/  FADD R211, R144, R211 ;  /* 0x000000d390d37221 */ /* 0x000fe20000000000 */
[----:B------:R-:W5:Y:S01]  /*ebe0*/  LDL.LU R118, [R1+0x1bc] ;  /* 0x0001bc0001767983 */ /* 0x000f620000300800 */
[----:B------:R-:W-:Y:S01]  /*ebf0*/  FADD R217, R138, R217 ;  /* 0x000000d98ad97221 */ /* 0x000fe20000000000 */
[----:B------:R-:W-:Y:S01]  /*ec00*/  FADD R210, R145, R210 ;  /* 0x000000d291d27221 */ /* 0x000fe20000000000 */
[----:B---3--:R-:W-:Y:S01]  /*ec10*/  FADD R204, R151, R204 ;  /* 0x000000cc97cc7221 */ /* 0x008fe20000000000 */
[----:B------:R-:W3:Y:S01]  /*ec20*/  LDL.LU R0, [R1+0x210] ;  /* 0x0002100001007983 */ /* 0x000ee20000300800 */
[----:B------:R-:W-:Y:S01]  /*ec30*/  FADD R209, R146, R209 ;  /* 0x000000d192d17221 */ /* 0x000fe20000000000 */
[----:B--2---:R-:W-:Y:S01]  /*ec40*/  FADD R205, R150, R205 ;  /* 0x000000cd96cd7221 */ /* 0x004fe20000000000 */
[----:B------:R-:W-:Y:S01]  /*ec50*/  FADD R208, R147, R208 ;  /* 0x000000d093d07221 */ /* 0x000fe20000000000 */
[----:B------:R-:W2:Y:S04]  /*ec60*/  LDL.LU R119, [R1+0x1c0] ;  /* 0x0001c00001777983 */ /* 0x000ea80000300800 */
[----:B0-----:R-:W2:Y:S04]  /*ec70*/  LDL.LU R2, [R1+0x214] ;  /* 0x0002140001027983 */ /* 0x001ea80000300800 */
        /* <DEDUP_REMOVED lines=29> */
[----:B------:R-:W2:Y:S01]  /*ee50*/  LDL.LU R147, [R1+0x250] ;  /* 0x0002500001937983 */ /* 0x000ea20000300800 */
[----:B----4-:R-:W-:-:S03]  /*ee60*/  FADD R148, R116, R148 ;  /* 0x0000009474947221 */ /* 0x010fc60000000000 */
[----:B------:R-:W4:Y:S04]  /*ee70*/  LDL.LU R116, [R1+0x500] ;  /* 0x0005000001747983 */ /* 0x000f280000300800 */
[----:B------:R0:W-:Y:S01]  /*ee80*/  STL [R1+0x208], R148 ;  /* 0x0002089401007387 */ /* 0x0001e20000100800 */
[----:B-----5:R-:W-:-:S03]  /*ee90*/  FADD R149, R117, R149 ;  /* 0x0000009575957221 */ /* 0x020fc60000000000 */
[----:B0-----:R-:W5:Y:S04]  /*eea0*/  LDL.LU R148, [R1+0x254] ;  /* 0x0002540001947983 */ /* 0x001f680000300800 */
[----:B------:R-:W4:Y:S04]  /*eeb0*/  LDL.LU R117, [R1+0x4fc] ;  /* 0x0004fc0001757983 */ /* 0x000f280000300800 */
[----:B------:R0:W-:Y:S04]  /*eec0*/  STL [R1+0x20c], R149 ;  /* 0x00020c9501007387 */ /* 0x0001e80000100800 */
[----:B0-----:R-:W4:Y:S01]  /*eed0*/  LDL.LU R149, [R1+0x258] ;  /* 0x0002580001957983 */ /* 0x001f220000300800 */
[----:B---3--:R-:W-:Y:S01]  /*eee0*/  FADD R0, R118, R0 ;  /* 0x0000000076007221 */ /* 0x008fe20000000000 */
[----:B--2---:R-:W-:-:S02]  /*eef0*/  FADD R2, R119, R2 ;  /* 0x0000000277027221 */ /* 0x004fc40000000000 */
[----:B------:R-:W2:Y:S01]  /*ef00*/  LDL.LU R118, [R1+0x4f8] ;  /* 0x0004f80001767983 */ /* 0x000ea20000300800 */
[----:B------:R-:W-:-:S03]  /*ef10*/  FADD R121, R120, R121 ;  /* 0x0000007978797221 */ /* 0x000fc60000000000 */
[----:B------:R0:W-:Y:S01]  /*ef20*/  STL [R1+0x210], R0 ;  /* 0x0002100001007387 */ /* 0x0001e20000100800 */
[----:B------:R-:W-:-:S03]  /*ef30*/  FADD R123, R122, R123 ;  /* 0x0000007b7a7b7221 */ /* 0x000fc60000000000 */
[----:B0-----:R-:W3:Y:S04]  /*ef40*/  LDL.LU R0, [R1+0x25c] ;  /* 0x00025c0001007983 */ /* 0x001ee80000300800 */
[----:B------:R-:W2:Y:S04]  /*ef50*/  LDL.LU R119, [R1+0x4f4] ;  /* 0x0004f40001777983 */ /* 0x000ea80000300800 */
[----:B------:R0:W-:Y:S01]  /*ef60*/  STL [R1+0x214], R2 ;  /* 0x0002140201007387 */ /* 0x0001e20000100800 */
[----:B------:R-:W-:Y:S01]  /*ef70*/  FADD R125, R124, R125 ;  /* 0x0000007d7c7d7221 */ /* 0x000fe20000000000 */
[----:B------:R-:W-:-:S02]  /*ef80*/  FADD R127, R126, R127 ;  /* 0x0000007f7e7f7221 */ /* 0x000fc40000000000 */
[----:B0-----:R-:W2:Y:S04]  /*ef90*/  LDL.LU R2, [R1+0x260] ;  /* 0x0002600001027983 */ /* 0x001ea80000300800 */
[----:B------:R-:W2:Y:S04]  /*efa0*/  LDL.LU R120, [R1+0x4f0] ;  /* 0x0004f00001787983 */ /* 0x000ea80000300800 */
[----:B------:R0:W-:Y:S01]  /*efb0*/  STL [R1+0x218], R121 ;  /* 0x0002187901007387 */ /* 0x0001e20000100800 */
[----:B------:R-:W-:-:S03]  /*efc0*/  FADD R129, R128, R129 ;  /* 0x0000008180817221 */ /* 0x000fc60000000000 */
        /* <DEDUP_REMOVED lines=42> */
[----:B------:R0:W-:Y:S04]  /*f270*/  STL [R1+0x244], R144 ;  /* 0x0002449001007387 */ /* 0x0001e80000100800 */
[----:B0-----:R-:W2:Y:S04]  /*f280*/  LDL.LU R144, [R1+0x278] ;  /* 0x0002780001907983 */ /* 0x001ea80000300800 */
[----:B------:R-:W2:Y:S04]  /*f290*/  LDL.LU R138, [R1+0x4a8] ;  /* 0x0004a800018a7983 */ /* 0x000ea80000300800 */
[----:B------:R0:W-:Y:S04]  /*f2a0*/  STL [R1+0x248], R145 ;  /* 0x0002489101007387 */ /* 0x0001e80000100800 */
[----:B0-----:R-:W2:Y:S04]  /*f2b0*/  LDL.LU R145, [R1+0x27c] ;  /* 0x00027c0001917983 */ /* 0x001ea80000300800 */
[----:B------:R0:W-:Y:S01]  /*f2c0*/  STL [R1+0x24c], R146 ;  /* 0x00024c9201007387 */ /* 0x0001e20000100800 */
[----:B-----5:R-:W-:-:S03]  /*f2d0*/  FADD R148, R24, R148 ;  /* 0x0000009418947221 */ /* 0x020fc60000000000 */
[----:B0-----:R-:W5:Y:S04]  /*f2e0*/  LDL.LU R146, [R1+0x280] ;  /* 0x0002800001927983 */ /* 0x001f680000300800 */
[----:B------:R0:W-:Y:S04]  /*f2f0*/  STL [R1+0x250], R147 ;  /* 0x0002509301007387 */ /* 0x0001e80000100800 */
[----:B0-----:R-:W5:Y:S01]  /*f300*/  LDL.LU R147, [R1+0x284] ;  /* 0x0002840001937983 */ /* 0x001f620000300800 */
[----:B----4-:R-:W-:-:S03]  /*f310*/  FADD R149, R25, R149 ;  /* 0x0000009519957221 */ /* 0x010fc60000000000 */
[----:B------:R0:W-:Y:S04]  /*f320*/  STL [R1+0x254], R148 ;  /* 0x0002549401007387 */ /* 0x0001e80000100800 */
[----:B0-----:R-:W4:Y:S04]  /*f330*/  LDL.LU R148, [R1+0x288] ;  /* 0x0002880001947983 */ /* 0x001f280000300800 */
[----:B------:R0:W-:Y:S04]  /*f340*/  STL [R1+0x258], R149 ;  /* 0x0002589501007387 */ /* 0x0001e80000100800 */
[----:B0-----:R-:W4:Y:S04]  /*f350*/  LDL.LU R149, [R1+0x28c] ;  /* 0x00028c0001957983 */ /* 0x001f280000300800 */
[----:B------:R-:W4:Y:S01]  /*f360*/  LDL.LU R150, [R1+0x290] ;  /* 0x0002900001967983 */ /* 0x000f220000300800 */
[----:B---3--:R-:W-:-:S03]  /*f370*/  FADD R0, R26, R0 ;  /* 0x000000001a007221 */ /* 0x008fc60000000000 */
[----:B------:R-:W3:Y:S01]  /*f380*/  LDL.LU R151, [R1+0x294] ;  /* 0x0002940001977983 */ /* 0x000ee20000300800 */
[----:B--2---:R-:W-:-:S03]  /*f390*/  FADD R2, R27, R2 ;  /* 0x000000021b027221 */ /* 0x004fc60000000000 */
[----:B------:R0:W-:Y:S04]  /*f3a0*/  STL [R1+0x25c], R0 ;  /* 0x00025c0001007387 */ /* 0x0001e80000100800 */
[----:B------:R-:W2:Y:S04]  /*f3b0*/  LDL.LU R27, [R1+0x2c8] ;  /* 0x0002c800011b7983 */ /* 0x000ea80000300800 */
[----:B------:R-:W2:Y:S04]  /*f3c0*/  LDL.LU R26, [R1+0x2cc] ;  /* 0x0002cc00011a7983 */ /* 0x000ea80000300800 */
[----:B------:R1:W-:Y:S04]  /*f3d0*/  STL [R1+0x260], R2 ;  /* 0x0002600201007387 */ /* 0x0003e80000100800 */
[----:B------:R-:W2:Y:S04]  /*f3e0*/  LDL.LU R25, [R1+0x2d0] ;  /* 0x0002d00001197983 */ /* 0x000ea80000300800 */
[----:B------:R-:W2:Y:S04]  /*f3f0*/  LDL.LU R24, [R1+0x2d4] ;  /* 0x0002d40001187983 */ /* 0x000ea80000300800 */
[----:B0-----:R-:W2:Y:S04]  /*f400*/  LDL.LU R0, [R1+0x2d8] ;  /* 0x0002d80001007983 */ /* 0x001ea80000300800 */
[----:B-1----:R-:W2:Y:S01]  /*f410*/  LDL.LU R2, [R1+0x2dc] ;  /* 0x0002dc0001027983 */ /* 0x002ea20000300800 */
[----:B------:R-:W-:-:S05]  /*f420*/  FADD R139, R28, R139 ;  /* 0x0000008b1c8b7221 */ /* 0x000fca0000000000 */
[----:B------:R0:W-:Y:S04]  /*f430*/  STL [R1+0x264], R139 ;  /* 0x0002648b01007387 */ /* 0x0001e80000100800 */
[----:B0-----:R-:W2:Y:S01]  /*f440*/  LDL.LU R139, [R1+0x4a4] ;  /* 0x0004a400018b7983 */ /* 0x001ea20000300800 */
[----:B------:R-:W-:-:S03]  /*f450*/  FADD R140, R29, R140 ;  /* 0x0000008c1d8c7221 */ /* 0x000fc60000000000 */
[----:B------:R-:W2:Y:S04]  /*f460*/  LDL.LU R28, [R1+0x2c4] ;  /* 0x0002c400011c7983 */ /* 0x000ea80000300800 */
        /* <DEDUP_REMOVED lines=20> */
[----:B------:R0:W-:Y:S01]  /*f5b0*/  STL [R1+0x27c], R145 ;  /* 0x00027c9101007387 */ /* 0x0001e20000100800 */
[----:B-----5:R-:W-:-:S03]  /*f5c0*/  FADD R146, R35, R146 ;  /* 0x0000009223927221 */ /* 0x020fc60000000000 */
[----:B0-----:R-:W5:Y:S04]  /*f5d0*/  LDL.LU R145, [R1+0x48c] ;  /* 0x00048c0001917983 */ /* 0x001f680000300800 */
[----:B------:R-:W5:Y:S04]  /*f5e0*/  LDL.LU R34, [R1+0x2ac] ;  /* 0x0002ac0001227983 */ /* 0x000f680000300800 */
[----:B------:R0:W-:Y:S01]  /*f5f0*/  STL [R1+0x280], R146 ;  /* 0x0002809201007387 */ /* 0x0001e20000100800 */
[----:B------:R-:W-:-:S03]  /*f600*/  FADD R147, R36, R147 ;  /* 0x0000009324937221 */ /* 0x000fc60000000000 */
[----:B0-----:R-:W5:Y:S04]  /*f610*/  LDL.LU R146, [R1+0x488] ;  /* 0x0004880001927983 */ /* 0x001f680000300800 */
[----:B------:R-:W5:Y:S01]  /*f620*/  LDL.LU R35, [R1+0x2a8] ;  /* 0x0002a80001237983 */ /* 0x000f620000300800 */
[----:B----4-:R-:W-:-:S03]  /*f630*/  FADD R148, R37, R148 ;  /* 0x0000009425947221 */ /* 0x010fc60000000000 */
[----:B------:R0:W-:Y:S04]  /*f640*/  STL [R1+0x284], R147 ;  /* 0x0002849301007387 */ /* 0x0001e80000100800 */
[----:B0-----:R-:W4:Y:S01]  /*f650*/  LDL.LU R147, [R1+0x484] ;  /* 0x0004840001937983 */ /* 0x001f220000300800 */
[----:B------:R-:W-:-:S03]  /*f660*/  FADD R149, R38, R149 ;  /* 0x0000009526957221 */ /* 0x000fc60000000000 */
[----:B------:R-:W4:Y:S01]  /*f670*/  LDL.LU R36, [R1+0x2a4] ;  /* 0x0002a40001247983 */ /* 0x000f220000300800 */
[----:B------:R-:W-:-:S03]  /*f680*/  FADD R150, R39, R150 ;  /* 0x0000009627967221 */ /* 0x000fc60000000000 */
[----:B------:R0:W-:Y:S04]  /*f690*/  STL [R1+0x288], R148 ;  /* 0x0002889401007387 */ /* 0x0001e80000100800 */
[----:B0-----:R-:W4:Y:S04]  /*f6a0*/  LDL.LU R148, [R1+0x480] ;  /* 0x0004800001947983 */ /* 0x001f280000300800 */
[----:B------:R-:W4:Y:S04]  /*f6b0*/  LDL.LU R37, [R1+0x2a0] ;  /* 0x0002a00001257983 */ /* 0x000f280000300800 */
[----:B------:R0:W-:Y:S04]  /*f6c0*/  STL [R1+0x28c], R149 ;  /* 0x00028c9501007387 */ /* 0x0001e80000100800 */
[----:B0-----:R-:W4:Y:S04]  /*f6d0*/  LDL.LU R149, [R1+0x47c] ;  /* 0x00047c0001957983 */ /* 0x001f280000300800 */
[----:B------:R-:W4:Y:S04]  /*f6e0*/  LDL.LU R38, [R1+0x29c] ;  /* 0x00029c0001267983 */ /* 0x000f280000300800 */
[----:B------:R0:W-:Y:S04]  /*f6f0*/  STL [R1+0x290], R150 ;  /* 0x0002909601007387 */ /* 0x0001e80000100800 */
[----:B0-----:R-:W4:Y:S04]  /*f700*/  LDL.LU R150, [R1+0x478] ;  /* 0x0004780001967983 */ /* 0x001f280000300800 */
[----:B------:R-:W4:Y:S01]  /*f710*/  LDL.LU R39, [R1+0x298] ;  /* 0x0002980001277983 */ /* 0x000f220000300800 */
[----:B---3--:R-:W-:-:S05]  /*f720*/  FADD R151, R40, R151 ;  /* 0x0000009728977221 */ /* 0x008fca0000000000 */
[----:B------:R0:W-:Y:S01]  /*f730*/  STL [R1+0x294], R151 ;  /* 0x0002949701007387 */ /* 0x0001e20000100800 */
[----:B--2---:R-:W-:-:S03]  /*f740*/  FADD R27, R53, R27 ;  /* 0x0000001b351b7221 */ /* 0x004fc60000000000 */
[----:B0-----:R-:W2:Y:S01]  /*f750*/  LDL.LU R151, [R1+0x474] ;  /* 0x0004740001977983 */ /* 0x001ea20000300800 */
        /* <DEDUP_REMOVED lines=11> */
[----:B-----5:R-:W-:Y:S01]  /*f810*/  FADD R34, R46, R34 ;  /* 0x000000222e227221 */ /* 0x020fe20000000000 */
[----:B------:R-:W-:Y:S01]  /*f820*/  FADD R35, R45, R35 ;  /* 0x000000232d237221 */ /* 0x000fe20000000000 */
[----:B----4-:R-:W-:Y:S01]  /*f830*/  FADD R36, R44, R36 ;  /* 0x000000242c247221 */ /* 0x010fe20000000000 */
[----:B------:R-:W-:Y:S01]  /*f840*/  FADD R37, R43, R37 ;  /* 0x000000252b257221 */ /* 0x000fe20000000000 */
[----:B------:R-:W-:Y:S01]  /*f850*/  FADD R38, R42, R38 ;  /* 0x000000262a267221 */ /* 0x000fe20000000000 */
[----:B------:R-:W-:-:S05]  /*f860*/  FADD R39, R41, R39 ;  /* 0x0000002729277221 */ /* 0x000fca0000000000 */
[----:B------:R0:W-:Y:S04]  /*f870*/  STL [R1+0x298], R39 ;  /* 0x0002982701007387 */ /* 0x0001e80000100800 */
        /* <DEDUP_REMOVED lines=14> */
[----:B------:R-:W2:Y:S04]  /*f960*/  LDL.LU R52, [R1+0x2e0] ;  /* 0x0002e00001347983 */ /* 0x000ea80000300800 */
[----:B------:R2:W-:Y:S04]  /*f970*/  STL [R1+0x2d4], R24 ;  /* 0x0002d41801007387 */ /* 0x0005e80000100800 */
[----:B------:R-:W2:Y:S04]  /*f980*/  LDL.LU R51, [R1+0x2e4] ;  /* 0x0002e40001337983 */ /* 0x000ea80000300800 */
[----:B------:R2:W-:Y:S04]  /*f990*/  STL [R1+0x2d8], R0 ;  /* 0x0002d80001007387 */ /* 0x0005e80000100800 */
        /* <DEDUP_REMOVED lines=13> */
[----:B-1----:R-:W2:Y:S04]  /*fa70*/  LDL.LU R38, [R1+0x318] ;  /* 0x0003180001267983 */ /* 0x002ea80000300800 */
[----:B---3--:R-:W3:Y:S04]  /*fa80*/  LDL.LU R37, [R1+0x31c] ;  /* 0x00031c0001257983 */ /* 0x008ee80000300800 */
[----:B----4-:R-:W4:Y:S04]  /*fa90*/  LDL.LU R36, [R1+0x320] ;  /* 0x0003200001247983 */ /* 0x010f280000300800 */
[----:B-----5:R-:W5:Y:S04]  /*faa0*/  LDL.LU R35, [R1+0x324] ;  /* 0x0003240001237983 */ /* 0x020f680000300800 */
[----:B--2---:R-:W2:Y:S04]  /*fab0*/  LDL.LU R34, [R1+0x328] ;  /* 0x0003280001227983 */ /* 0x004ea80000300800 */
        /* <DEDUP_REMOVED lines=12> */
[----:B------:R-:W-:Y:S01]  /*fb80*/  FADD R52, R59, R52 ;  /* 0x000000343b347221 */ /* 0x000fe20000000000 */
        /* <DEDUP_REMOVED lines=28> */
[----:B---3--:R-:W-:-:S03]  /*fd50*/  FADD R37, R74, R37 ;  /* 0x000000254a257221 */ /* 0x008fc60000000000 */
[----:B------:R3:W-:Y:S01]  /*fd60*/  STL [R1+0x318], R38 ;  /* 0x0003182601007387 */ /* 0x0007e20000100800 */
[----:B----4-:R-:W-:-:S03]  /*fd70*/  FADD R36, R75, R36 ;  /* 0x000000244b247221 */ /* 0x010fc60000000000 */
[----:B------:R4:W-:Y:S01]  /*fd80*/  STL [R1+0x31c], R37 ;  /* 0x00031c2501007387 */ /* 0x0009e20000100800 */
[----:B-----5:R-:W-:-:S03]  /*fd90*/  FADD R35, R76, R35 ;  /* 0x000000234c237221 */ /* 0x020fc60000000000 */
[----:B------:R5:W-:Y:S01]  /*fda0*/  STL [R1+0x320], R36 ;  /* 0x0003202401007387 */ /* 0x000be20000100800 */
[----:B--2---:R-:W-:-:S03]  /*fdb0*/  FADD R34, R77, R34 ;  /* 0x000000224d227221 */ /* 0x004fc60000000000 */
        /* <DEDUP_REMOVED lines=22> */
[----:B0-----:R-:W2:Y:S01]  /*ff20*/  LDL.LU R52, [R1+0x35c] ;  /* 0x00035c0001347983 */ /* 0x001ea20000300800 */
[----:B------:R-:W-:-:S03]  /*ff30*/  FADD R2, R89, R2 ;  /* 0x0000000259027221 */ /* 0x000fc60000000000 */
[----:B------:R0:W-:Y:S04]  /*ff40*/  STL [R1+0x350], R24 ;  /* 0x0003501801007387 */ /* 0x0001e80000100800 */
[----:B-1----:R-:W2:Y:S04]  /*ff50*/  LDL.LU R51, [R1+0x360] ;  /* 0x0003600001337983 */ /* 0x002ea80000300800 */
        /* <DEDUP_REMOVED lines=181> */
[----:B------:R-:W-:Y:S01]  /*10ab0*/  FADD R0, R150, R0 ;  /* 0x0000000096007221 */ /* 0x000fe20000000000 */
[----:B------:R-:W-:-:S05]  /*10ac0*/  FADD R2, R2, R151 ;  /* 0x0000009702027221 */ /* 0x000fca0000000000 */
[----:B------:R0:W-:Y:S04]  /*10ad0*/  STL [R1+0x450], R2 ;  /* 0x0004500201007387 */ /* 0x0001e80000100800 */
[----:B------:R0:W-:Y:S04]  /*10ae0*/  STL [R1+0x448], R24 ;  /* 0x0004481801007387 */ /* 0x0001e80000100800 */
[----:B------:R0:W-:Y:S02]  /*10af0*/  STL [R1+0x44c], R0 ;  /* 0x00044c0001007387 */ /* 0x0001e40000100800 */
.L_x_32:
[----:B0-----:R-:W0:Y:S02]  /*10b00*/  LDC R0, c[0x0][0x28c] ;  /* 0x0000a300ff007b82 */ /* 0x001e240000000800 */
[----:B0-----:R-:W-:-:S13]  /*10b10*/  ISETP.GE.AND P0, PT, R0, 0x1, PT ;  /* 0x000000010000780c */ /* 0x001fda0003f06270 */
[----:B------:R-:W-:Y:S05]  /*10b20*/  @!P0 BRA `(.L_x_33) ;  /* 0x00000000006c8947 */ /* 0x000fea0003800000 */
[----:B------:R-:W-:-:S06]  /*10b30*/  UISETP.NE.AND UP0, UPT, UR22, 0x3, UPT ;  /* 0x000000031600788c */ /* 0x000fcc000bf05270 */
[----:B------:R-:W-:-:S13]  /*10b40*/  PLOP3.LUT P0, PT, PT, PT, UP0, 0x80, 0x0 ;  /* 0x000000000000781c */ /* 0x000fda0003f0f008 */
[----:B------:R-:W-:Y:S05]  /*10b50*/  @!P0 BRA `(.L_x_34) ;  /* 0x0000000000048947 */ /* 0x000fea0003800000 */
[----:B------:R-:W-:Y:S01]  /*10b60*/  BPT.TRAP 0x1 ;  /* 0x000000040000795c */ /* 0x000fe20000300000 */
.L_x_34:
[----:B------:R-:W2:Y:S01]  /*10b70*/  LDL R0, [R1+0x454] ;  /* 0x0004540001007983 */ /* 0x000ea20000100800 */
[----:B------:R-:W-:Y:S01]  /*10b80*/  BSSY B0, `(.L_x_35) ;  /* 0x0000011000007945 */ /* 0x000fe20003800000 */
[----:B--2---:R-:W-:-:S13]  /*10b90*/  ISETP.NE.AND P0, PT, R0, RZ, PT ;  /* 0x000000ff0000720c */ /* 0x004fda0003f05270 */
[----:B------:R-:W-:Y:S05]  /*10ba0*/  @!P0 BRA `(.L_x_36) ;  /* 0x0000000000388947 */ /* 0x000fea0003800000 */
[----:B------:R-:W2:Y:S01]  /*10bb0*/  LDL R2, [R1+0x458] ;  /* 0x0004580001027983 */ /* 0x000ea20000100800 */
[----:B------:R-:W-:-:S04]  /*10bc0*/  UISETP.LT.AND UP0, UPT, UR9, 0x1, UPT ;  /* 0x000000010900788c */ /* 0x000fc8000bf01270 */
[----:B------:R-:W-:-:S04]  /*10bd0*/  USEL UR8, UR9, 0x1, UP0 ;  /* 0x0000000109087887 */ /* 0x000fc80008000000 */
[----:B------:R-:W-:-:S04]  /*10be0*/  UIADD3 UR8, UR5, UR9, -UR8 ;  /* 0x0000000905087290 */ /* 0x000fc8000fffe808 */
[----:B------:R-:W-:-:S04]  /*10bf0*/  UIMAD.WIDE.U32 UR6, UR8, 0x24924925, URZ ;  /* 0x24924925080678a5 */ /* 0x000fc8000f8e003f */
[----:B------:R-:W-:-:S04]  /*10c00*/  UIADD3 UR6, UR8, -UR7, URZ ;  /* 0x8000000708067290 */ /* 0x000fc8000fffe03f */
[----:B------:R-:W-:-:S04]  /*10c10*/  ULEA.HI UR6, UR6, UR7, URZ, 0x1f ;  /* 0x0000000706067291 */ /* 0x000fc8000f8ff83f */
[----:B------:R-:W-:-:S04]  /*10c20*/  USHF.R.U32.HI UR6, URZ, 0x2, UR6 ;  /* 0x000000023f067899 */ /* 0x000fc80008011606 */
[----:B------:R-:W-:-:S04]  /*10c30*/  UIMAD UR6, UR6, -0x7, UR8 ;  /* 0xfffffff9060678a4 */ /* 0x000fc8000f8e0208 */
[----:B------:R-:W-:-:S04]  /*10c40*/  ULEA UR6, UR6, UR11, 0x3 ;  /* 0x0000000b06067291 */ /* 0x000fc8000f8e183f */
[----:B------:R-:W-:-:S06]  /*10c50*/  UIADD3 UR6, UR6, 0x38, URZ ;  /* 0x0000003806067890 */ /* 0x000fcc000fffe03f */
[----:B------:R-:W-:-:S05]  /*10c60*/  IMAD.U32 R0, RZ, RZ, UR6 ;  /* 0x00000006ff007e24 */ /* 0x000fca000f8e00ff */
[----:B--2---:R-:W-:-:S04]  /*10c70*/  PRMT R0, R2, 0x654, R0 ;  /* 0x0000065402007816 */ /* 0x004fc80000000000 */
[----:B------:R0:W-:Y:S03]  /*10c80*/  SYNCS.ARRIVE.TRANS64.RED.A1T0 RZ, [R0+URZ], RZ ;  /* 0x000000ff00ff79a7 */ /* 0x0001e6000810043f */
.L_x_36:
[----:B------:R-:W-:Y:S05]  /*10c90*/  BSYNC B0 ;  /* 0x0000000000007941 */ /* 0x000fea0003800000 */
.L_x_35:
[----:B------:R-:W-:-:S06]  /*10ca0*/  UISETP.GT.U32.AND UP0, UPT, UR13, 0x1, UPT ;  /* 0x000000010d00788c */ /* 0x000fcc000bf04070 */
[----:B------:R-:W-:-:S13]  /*10cb0*/  PLOP3.LUT P0, PT, PT, PT, UP0, 0x80, 0x0 ;  /* 0x000000000000781c */ /* 0x000fda0003f0f008 */
[----:B------:R-:W-:Y:S05]  /*10cc0*/  @P0 BRA `(.L_x_33) ;  /* 0x0000000000040947 */ /* 0x000fea0003800000 */
[----:B------:R-:W-:Y:S01]  /*10cd0*/  BPT.TRAP 0x1 ;  /* 0x000000040000795c */ /* 0x000fe20000300000 */
.L_x_33:
[----:B------:R-:W2:Y:S01]  /*10ce0*/  LDL.LU R27, [R1+0x468] ;  /* 0x00046800011b7983 */ /* 0x000ea20000300800 */
[----:B------:R-:W3:Y:S01]  /*10cf0*/  LDC R24, c[0x0][0x288] ;  /* 0x0000a200ff187b82 */ /* 0x000ee20000000800 */
[----:B------:R-:W4:Y:S01]  /*10d00*/  S2R R26, SR_TID.X ;  /* 0x00000000001a7919 */ /* 0x000f220000002100 */
[----:B------:R-:W-:Y:S01]  /*10d10*/  UIADD3 UR8, UR9, UR5, URZ ;  /* 0x0000000509087290 */ /* 0x000fe2000fffe03f */
[----:B------:R-:W-:Y:S01]  /*10d20*/  ULDC UR6, c[0x0][0x284] ;  /* 0x0000a10000067ab9 */ /* 0x000fe20000000800 */
[----:B------:R-:W0:Y:S02]  /*10d30*/  LDL.LU R25, [R1+0x464] ;  /* 0x0004640001197983 */ /* 0x000e240000300800 */
[----:B------:R-:W-:Y:S01]  /*10d40*/  UISETP.GT.U32.AND UP0, UPT, UR8, 0x6, UPT ;  /* 0x000000060800788c */ /* 0x000fe2000bf04070 */
[----:B------:R-:W-:Y:S01]  /*10d50*/  IMAD.MOV.U32 R40, RZ, RZ, -0x1 ;  /* 0xffffffffff287424 */ /* 0x000fe200078e00ff */
[----:B------:R-:W-:Y:S02]  /*10d60*/  USHF.R.S32.HI UR11, URZ, 0x1f, UR10 ;  /* 0x0000001f3f0b7899 */ /* 0x000fe4000801140a */
[----:B------:R-:W-:-:S02]  /*10d70*/  UISETP.LT.U32.AND UP0, UPT, UR9, 0x7, UP0 ;  /* 0x000000070900788c */ /* 0x000fc40008701070 */
[----:B------:R-:W-:Y:S01]  /*10d80*/  UISETP.GE.U32.AND UP1, UPT, UR9, 0x7, UPT ;  /* 0x000000070900788c */ /* 0x000fe2000bf26070 */
[----:B------:R-:W-:Y:S01]  /*10d90*/  ULDC.64 UR16, c[0x0][0x5d0] ;  /* 0x0001740000107ab9 */ /* 0x000fe20000000a00 */
[----:B------:R-:W-:-:S04]  /*10da0*/  USEL UR12, URZ, 0x1, !UP0 ;  /* 0x000000013f0c7887 */ /* 0x000fc8000c000000 */
[----:B------:R-:W-:Y:S01]  /*10db0*/  ULOP3.LUT UR4, UR4, UR12, URZ, 0x3c, !UPT ;  /* 0x0000000c04047292 */ /* 0x000fe2000f8e3c3f */
[C---:B----4-:R-:W-:Y:S01]  /*10dc0*/  LOP3.LUT R2, R26.reuse, 0x3, RZ, 0xc0, !PT ;  /* 0x000000031a027812 */ /* 0x050fe200078ec0ff */
[----:B------:R-:W-:Y:S01]  /*10dd0*/  IMAD.SHL.U32 R32, R26, 0x2, RZ ;  /* 0x000000021a207824 */ /* 0x000fe200078e00ff */
[----:B------:R-:W-:-:S03]  /*10de0*/  SHF.R.U32.HI R34, RZ, 0x7, R26 ;  /* 0x00000007ff227819 */ /* 0x000fc6000001161a */
[----:B---3--:R-:W-:Y:S01]  /*10df0*/  IMAD R2, R2, -0x2, R24 ;  /* 0xfffffffe02027824 */ /* 0x008fe200078e0218 */
[----:B------:R-:W-:Y:S02]  /*10e00*/  LOP3.LUT R34, R34, 0x1, RZ, 0xc0, !PT ;  /* 0x0000000122227812 */ /* 0x000fe400078ec0ff */
[----:B------:R-:W-:-:S03]  /*10e10*/  LOP3.LUT R32, R32, 0x6, RZ, 0xc0, !PT ;  /* 0x0000000620207812 */ /* 0x000fc600078ec0ff */
[----:B------:R-:W-:Y:S02]  /*10e20*/  IMAD.SHL.U32 R35, R34, 0x40, RZ ;  /* 0x0000004022237824 */ /* 0x000fe400078e00ff */
[----:B--2---:R-:W-:-:S04]  /*10e30*/  IMAD.WIDE R36, R27, 0x100, RZ ;  /* 0x000001001b247825 */ /* 0x004fc800078e02ff */
[----:B0-----:R-:W-:Y:S01]  /*10e40*/  IMAD.SHL.U32 R0, R25, 0x100, RZ ;  /* 0x0000010019007824 */ /* 0x001fe200078e00ff */
[----:B------:R-:W-:-:S04]  /*10e50*/  PRMT R32, R32, 0x6540, R25 ;  /* 0x0000654020207816 */ /* 0x000fc80000000019 */
[----:B------:R-:W-:Y:S01]  /*10e60*/  ISETP.GE.AND P0, PT, R0, R24, PT ;  /* 0x000000180000720c */ /* 0x000fe20003f06270 */
[----:B------:R-:W-:Y:S01]  /*10e70*/  IMAD.IADD R0, R2, 0x1, -R0 ;  /* 0x0000000102007824 */ /* 0x000fe200078e0a00 */
[----:B------:R-:W-:Y:S02]  /*10e80*/  SHF.R.U32.HI R2, RZ, 0x2, R26 ;  /* 0x00000002ff027819 */ /* 0x000fe4000001161a */
[----:B------:R-:W-:Y:S01]  /*10e90*/  LOP3.LUT R24, R26, 0x60, RZ, 0xc0, !PT ;  /* 0x000000601a187812 */ /* 0x000fe200078ec0ff */
[----:B------:R-:W-:Y:S01]  /*10ea0*/  IMAD.U32 R26, RZ, RZ, UR16 ;  /* 0x00000010ff1a7e24 */ /* 0x000fe2000f8e00ff */
[----:B------:R-:W-:Y:S02]  /*10eb0*/  LOP3.LUT R2, R2, 0x7, RZ, 0xc0, !PT ;  /* 0x0000000702027812 */ /* 0x000fe400078ec0ff */
[----:B------:R-:W-:Y:S02]  /*10ec0*/  SHF.R.U32.HI R24, RZ, 0x1, R24 ;  /* 0x00000001ff187819 */ /* 0x000fe40000011618 */
[----:B------:R-:W-:-:S02]  /*10ed0*/  LOP3.LUT R35, R35, 0x40, R2, 0xe2, !PT ;  /* 0x0000004023237812 */ /* 0x000fc400078ee202 */
[----:B------:R-:W-:Y:S02]  /*10ee0*/  IADD3 R2, RZ, -R24, -R2 ;  /* 0x80000018ff027210 */ /* 0x000fe40007ffe802 */
[----:B------:R-:W-:Y:S02]  /*10ef0*/  SHF.R.S32.HI R33, RZ, 0x1f, R32 ;  /* 0x0000001fff217819 */ /* 0x000fe40000011420 */
[----:B------:R-:W-:Y:S01]  /*10f00*/  LOP3.LUT R35, R36, R35, R24, 0xfe, !PT ;  /* 0x0000002324237212 */ /* 0x000fe200078efe18 */
[----:B------:R-:W-:Y:S02]  /*10f10*/  IMAD R34, R34, -0x40, R2 ;  /* 0xffffffc022227824 */ /* 0x000fe400078e0202 */
[----:B------:R-:W-:Y:S02]  /*10f20*/  IMAD.SHL.U32 R2, R27, 0x100, RZ ;  /* 0x000001001b027824 */ /* 0x000fe400078e00ff */
[----:B------:R-:W-:-:S03]  /*10f30*/  IMAD.WIDE.U32 R26, R26, UR10, R32 ;  /* 0x0000000a1a1a7c25 */ /* 0x000fc6000f8e0020 */
[C---:B------:R-:W-:Y:S02]  /*10f40*/  IADD3 R34, -R2.reuse, UR6, R34 ;  /* 0x0000000602227c10 */ /* 0x040fe4000fffe122 */
[----:B------:R-:W-:Y:S01]  /*10f50*/  ISETP.GE.OR P0, PT, R2, UR6, P0 ;  /* 0x0000000602007c0c */ /* 0x000fe20008706670 */
[----:B------:R-:W-:Y:S02]  /*10f60*/  UIMAD.WIDE.U32 UR6, UR8, 0x24924925, URZ ;  /* 0x24924925080678a5 */ /* 0x000fe4000f8e003f */
[----:B------:R-:W-:Y:S02]  /*10f70*/  UIMAD UR6, UR11, UR16, URZ ;  /* 0x000000100b0672a4 */ /* 0x000fe4000f8e023f */
[----:B------:R-:W-:Y:S02]  /*10f80*/  UIADD3 UR5, UR8, -UR7, URZ ;  /* 0x8000000708057290 */ /* 0x000fe4000fffe03f */
[----:B------:R-:W-:Y:S02]  /*10f90*/  UIMAD UR6, UR10, UR17, UR6 ;  /* 0x000000110a0672a4 */ /* 0x000fe4000f8e0206 */
[----:B------:R-:W-:-:S04]  /*10fa0*/  ULEA.HI UR5, UR5, UR7, URZ, 0x1f ;  /* 0x0000000705057291 */ /* 0x000fc8000f8ff83f */
[----:B------:R-:W-:Y:S01]  /*10fb0*/  USHF.R.U32.HI UR5, URZ, 0x2, UR5 ;  /* 0x000000023f057899 */ /* 0x000fe20008011605 */
[----:B------:R-:W-:-:S03]  /*10fc0*/  VIADD R27, R27, UR6 ;  /* 0x000000061b1b7c36 */ /* 0x000fc60008000000 */
[----:B------:R-:W-:Y:S02]  /*10fd0*/  @UP1 ULOP3.LUT UR4, UR4, 0x1, UR5, 0x78, !UPT ;  /* 0x0000000104041892 */ /* 0x000fe4000f8e7805 */
[----:B------:R-:W-:Y:S01]  /*10fe0*/  UIMAD UR5, UR5, -0x7, UR8 ;  /* 0xfffffff9050578a4 */ /* 0x000fe2000f8e0208 */
[----:B------:R-:W-:Y:S11]  /*10ff0*/  @P0 BRA `(.L_x_37) ;  /* 0x0000012400b40947 */ /* 0x000ff60003800000 */
[----:B------:R-:W0:Y:S01]  /*11000*/  LDC.64 R28, c[0x0][0x5c8] ;  /* 0x00017200ff1c7b82 */ /* 0x000e220000000a00 */
[----:B------:R-:W-:Y:S01]  /*11010*/  ULDC.64 UR6, c[0x0][0x5c0] ;  /* 0x0001700000067ab9 */ /* 0x000fe20000000a00 */
[----:B------:R-:W-:Y:S01]  /*11020*/  BSSY B0, `(.L_x_37) ;  /* 0x000126a000007945 */ /* 0x000fe20003800000 */
[-C--:B0-----:R-:W-:Y:S01]  /*11030*/  IMAD R2, R37, R28.reuse, RZ ;  /* 0x0000001c25027224 */ /* 0x081fe200078e02ff */
[----:B------:R-:W-:Y:S01]  /*11040*/  SHF.L.U64.HI R38, R28, 0x3, R29 ;  /* 0x000000031c267819 */ /* 0x000fe2000001021d */
[----:B------:R-:W-:-:S04]  /*11050*/  IMAD.WIDE.U32 R26, R35, R28, R26 ;  /* 0x0000001c231a7225 */ /* 0x000fc800078e001a */
[----:B------:R-:W-:Y:S01]  /*11060*/  IMAD R2, R35, R29, R2 ;  /* 0x0000001d23027224 */ /* 0x000fe200078e0202 */
[C---:B------:R-:W-:Y:S01]  /*11070*/  LEA R30, P2, R28.reuse, R26, 0x7 ;  /* 0x0000001a1c1e7211 */ /* 0x040fe200078438ff */
[----:B------:R-:W-:Y:S01]  /*11080*/  IMAD.SHL.U32 R25, R28, 0x8, RZ ;  /* 0x000000081c197824 */ /* 0x000fe200078e00ff */
[----:B------:R-:W-:Y:S01]  /*11090*/  IADD3 R24, P5, R26, UR6, RZ ;  /* 0x000000061a187c10 */ /* 0x000fe2000ffbe0ff */
[----:B------:R-:W-:-:S03]  /*110a0*/  IMAD.IADD R2, R27, 0x1, R2 ;  /* 0x000000011b027824 */ /* 0x000fc600078e0202 */
[----:B------:R-:W-:Y:S02]  /*110b0*/  IADD3 R26, P0, P1, R26, UR6, R25 ;  /* 0x000000061a1a7c10 */ /* 0x000fe4000f91e019 */
[----:B------:R-:W-:Y:S02]  /*110c0*/  LEA.HI.X R31, R28, R2, R29, 0x7, P2 ;  /* 0x000000021c1f7211 */ /* 0x000fe400010f3c1d */
[----:B------:R-:W-:Y:S02]  /*110d0*/  IADD3 R28, P2, P3, R30, UR6, R25 ;  /* 0x000000061e1c7c10 */ /* 0x000fe4000fb5e019 */
[----:B------:R-:W-:Y:S02]  /*110e0*/  IADD3.X R25, R2, UR7, RZ, P5, !PT ;  /* 0x0000000702197c10 */ /* 0x000fe4000affe4ff */
[----:B------:R-:W-:Y:S02]  /*110f0*/  FSETP.NEU.AND P5, PT, RZ, UR21, PT ;  /* 0x00000015ff007c0b */ /* 0x000fe4000bfad000 */
[----:B------:R-:W-:-:S02]  /*11100*/  IADD3 R30, P6, R30, UR6, RZ ;  /* 0x000000061e1e7c10 */ /* 0x000fc4000ffde0ff */
[C-C-:B------:R-:W-:Y:S02]  /*11110*/  IADD3.X R29, R31.reuse, UR7, R38.reuse, P2, P3 ;  /* 0x000000071f1d7c10 */ /* 0x140fe400097e6426 */
[----:B------:R-:W-:Y:S02]  /*11120*/  IADD3.X R27, R2, UR7, R38, P0, P1 ;  /* 0x00000007021b7c10 */ /* 0x000fe400087e2426 */
[----:B------:R-:W-:-:S05]  /*11130*/  IADD3.X R31, R31, UR7, RZ, P6, !PT ;  /* 0x000000071f1f7c10 */ /* 0x000fca000b7fe4ff */
[----:B------:R-:W-:Y:S05]  /*11140*/  @!P5 BRA `(.L_x_38) ;  /* 0x000000d800f8d947 */ /* 0x000fea0003800000 */
[----:B------:R-:W-:Y:S01]  /*11150*/  ULDC.64 UR6, c[0x0][0x5b8] ;  /* 0x00016e0000067ab9 */ /* 0x000fe20000000a00 */
[----:B------:R-:W-:Y:S01]  /*11160*/  BSSY B1, `(.L_x_39) ;  /* 0x0000013000017945 */ /* 0x000fe20003800000 */
[----:B------:R-:W-:Y:S01]  /*11170*/  IMAD.U32 R2, RZ, RZ, UR6 ;  /* 0x00000006ff027e24 */ /* 0x000fe2000f8e00ff */
[----:B------:R-:W-:-:S03]  /*11180*/  UIMAD UR6, UR11, UR6, URZ ;  /* 0x000000060b0672a4 */ /* 0x000fc6000f8e023f */
[----:B------:R-:W-:Y:S01]  /*11190*/  IMAD.WIDE.U32 R32, R2, UR10, R32 ;  /* 0x0000000a02207c25 */ /* 0x000fe2000f8e0020 */
[----:B------:R-:W-:-:S03]  /*111a0*/  UIMAD UR6, UR10, UR7, UR6 ;  /* 0x000000070a0672a4 */ /* 0x000fc6000f8e0206 */
[----:B------:R-:W-:Y:S01]  /*111b0*/  IMAD.MOV.U32 R38, RZ, RZ, R32 ;  /* 0x000000ffff267224 */ /* 0x000fe200078e0020 */
[----:B------:R-:W-:Y:S02]  /*111c0*/  ULDC.64 UR10, c[0x0][0x5a8] ;  /* 0x00016a00000a7ab9 */ /* 0x000fe40000000a00 */
[----:B------:R-:W-:Y:S01]  /*111d0*/  VIADD R39, R33, UR6 ;  /* 0x0000000621277c36 */ /* 0x000fe20008000000 */
[----:B------:R-:W-:Y:S02]  /*111e0*/  ULDC.64 UR6, c[0x0][0x5b0] ;  /* 0x00016c0000067ab9 */ /* 0x000fe40000000a00 */
[----:B------:R-:W-:Y:S02]  /*111f0*/  IMAD R2, R37, UR6, RZ ;  /* 0x0000000625027c24 */ /* 0x000fe4000f8e02ff */
[----:B------:R-:W-:-:S04]  /*11200*/  IMAD.WIDE.U32 R32, R35, UR6, R38 ;  /* 0x0000000623207c25 */ /* 0x000fc8000f8e0026 */
[----:B------:R-:W-:Y:S01]  /*11210*/  IMAD R2, R35, UR7, R2 ;  /* 0x0000000723027c24 */ /* 0x000fe2000f8e0202 */
[----:B------:R-:W-:-:S04]  /*11220*/  IADD3 R32, P0, R32, UR10, RZ ;  /* 0x0000000a20207c10 */ /* 0x000fc8000ff1e0ff */
[--C-:B------:R-:W-:Y:S02]  /*11230*/  IADD3.X R33, R33, UR11, R2.reuse, P0, !PT ;  /* 0x0000000b21217c10 */ /* 0x100fe400087fe402 */
[----:B------:R-:W-:Y:S02]  /*11240*/  ISETP.GE.AND P0, PT, R34, 0x1, PT ;  /* 0x000000012200780c */ /* 0x000fe40003f06270 */
[----:B------:R-:W-:Y:S02]  /*11250*/  PRMT R2, RZ, 0x7610, R2 ;  /* 0x00007610ff027816 */ /* 0x000fe40000000002 */
[----:B------:R-:W-:-:S13]  /*11260*/  ISETP.LT.OR P1, PT, R0, 0x1, !P0 ;  /* 0x000000010000780c */ /* 0x000fda0004721670 */
[----:B------:R-:W-:Y:S05]  /*11270*/  @P1 BRA `(.L_x_40) ;  /* 0x0000000000041947 */ /* 0x000fea0003800000 */
[----:B------:R0:W5:Y:S02]  /*11280*/  LDG.E.U8 R2, desc[UR14][R32.64] ;  /* 0x0000000e20027981 */ /* 0x000164000c1e1100 */
.L_x_40:
[----:B------:R-:W-:Y:S05]  /*11290*/  BSYNC B1 ;  /* 0x0000000000017941 */ /* 0x000fea0003800000 */
.L_x_39:
[----:B-----5:R-:W-:Y:S01]  /*112a0*/  LOP3.LUT R2, R2, 0xff, RZ, 0xc0, !PT ;  /* 0x000000ff02027812 */ /* 0x020fe200078ec0ff */
[----:B------:R-:W-:Y:S03]  /*112b0*/  BSSY B1, `(.L_x_41) ;  /* 0x000000b000017945 */ /* 0x000fe60003800000 */
[----:B------:R-:W-:-:S05]  /*112c0*/  F2FP.F16.E4M3.UNPACK_B R2, R2 ;  /* 0x00000002ff02723e */ /* 0x000fca00020006ff */
[----:B------:R-:W-:-:S05]  /*112d0*/  HADD2.F32 R2, -RZ, R2.H0_H0 ;  /* 0x20000002ff027230 */ /* 0x000fca0000004100 */
[----:B------:R-:W-:-:S04]  /*112e0*/  FMUL R2, R2, UR21 ;  /* 0x0000001502027c20 */ /* 0x000fc80008400000 */
[--C-:B------:R-:W-:Y:S01]  /*112f0*/  FFMA R3, R3, UR20, R2.reuse ;  /* 0x0000001403037c23 */ /* 0x100fe20008000002 */
[----:B------:R-:W-:-:S04]  /*11300*/  PRMT R2, RZ, 0x7610, R2 ;  /* 0x00007610ff027816 */ /* 0x000fc80000000002 */
[----:B------:R-:W-:-:S05]  /*11310*/  F2FP.SATFINITE.E4M3.F32.PACK_AB_MERGE_C R3, RZ, R3, RZ ;  /* 0x00000003ff03723e */ /* 0x000fca00048070ff */
[----:B------:R2:W-:Y:S01]  /*11320*/  @!P1 STG.E.U8 desc[UR14][R24.64], R3 ;  /* 0x0000000318009986 */ /* 0x0005e2000c10110e */
[----:B------:R-:W-:-:S13]  /*11330*/  ISETP.LT.OR P1, PT, R0, 0x2, !P0 ;  /* 0x000000020000780c */ /* 0x000fda0004721670 */
[----:B--2---:R-:W-:Y:S05]  /*11340*/  @P1 BRA `(.L_x_42) ;  /* 0x0000000000041947 */ /* 0x004fea0003800000 */
[----:B------:R2:W5:Y:S02]  /*11350*/  LDG.E.U8 R2, desc[UR14][R32.64+0x1] ;  /* 0x0000010e20027981 */ /* 0x000564000c1e1100 */
.L_x_42:
[----:B------:R-:W-:Y:S05]  /*11360*/  BSYNC B1 ;  /* 0x0000000000017941 */ /* 0x000fea0003800000 */
.L_x_41:
[----:B-----5:R-:W-:Y:S01]  /*11370*/  LOP3.LUT R2, R2, 0xff, RZ, 0xc0, !PT ;  /* 0x000000ff02027812 */ /* 0x020fe200078ec0ff */
[----:B------:R-:W-:Y:S03]  /*11380*/  BSSY B1, `(.L_x_43) ;  /* 0x0000013000017945 */ /* 0x000fe60003800000 */
[----:B------:R-:W-:-:S05]  /*11390*/  F2FP.F16.E4M3.UNPACK_B R2, R2 ;  /* 0x00000002ff02723e */ /* 0x000fca00020006ff */
[----:B------:R-:W-:-:S05]  /*113a0*/  HADD2.F32 R2, -RZ, R2.H0_H0 ;  /* 0x20000002ff027230 */ /* 0x000fca0000004100 */
[----:B------:R-:W-:-:S04]  /*113b0*/  FMUL R2, R2, UR21 ;  /* 0x0000001502027c20 */ /* 0x000fc80008400000 */
[----:B------:R-:W-:-:S05]  /*113c0*/  FFMA R4, R4, UR20, R2 ;  /* 0x0000001404047c23 */ /* 0x000fca0008000002 */
[----:B------:R-:W-:-:S05]  /*113d0*/  F2FP.SATFINITE.E4M3.F32.PACK_AB_MERGE_C R4, RZ, R4, RZ ;  /* 0x00000004ff04723e */ /* 0x000fca00048070ff */
[----:B------:R3:W-:Y:S01]  /*113e0*/  @!P1 STG.E.U8 desc[UR14][R24.64+0x1], R4 ;  /* 0x0000010418009986 */ /* 0x0007e2000c10110e */
[----:B------:R-:W-:-:S05]  /*113f0*/  IADD3 R2, P1, R35, 0x8, RZ ;  /* 0x0000000823027810 */ /* 0x000fca0007f3e0ff */
[----:B------:R-:W-:-:S04]  /*11400*/  IMAD.X R3, RZ, RZ, R37, P1 ;  /* 0x000000ffff037224 */ /* 0x000fc800008e0625 */
[----:B------:R-:W-:-:S04]  /*11410*/  IMAD R3, R3, UR6, RZ ;  /* 0x0000000603037c24 */ /* 0x000fc8000f8e02ff */
[C---:B---3--:R-:W-:Y:S02]  /*11420*/  IMAD R4, R2.reuse, UR7, R3 ;  /* 0x0000000702047c24 */ /* 0x048fe4000f8e0203 */
[----:B------:R-:W-:-:S03]  /*11430*/  IMAD.WIDE.U32 R2, R2, UR6, R38 ;  /* 0x0000000602027c25 */ /* 0x000fc6000f8e0026 */
[----:B------:R-:W-:-:S04]  /*11440*/  IADD3 R2, P1, R2, UR10, RZ ;  /* 0x0000000a02027c10 */ /* 0x000fc8000ff3e0ff */
[--C-:B------:R-:W-:Y:S02]  /*11450*/  IADD3.X R3, R3, UR11, R4.reuse, P1, !PT ;  /* 0x0000000b03037c10 */ /* 0x100fe40008ffe404 */
[----:B------:R-:W-:Y:S02]  /*11460*/  ISETP.GE.AND P1, PT, R34, 0x9, PT ;  /* 0x000000092200780c */ /* 0x000fe40003f26270 */
[----:B------:R-:W-:Y:S02]  /*11470*/  PRMT R4, RZ, 0x7610, R4 ;  /* 0x00007610ff047816 */ /* 0x000fe40000000004 */
[----:B------:R-:W-:-:S13]  /*11480*/  ISETP.LT.OR P2, PT, R0, 0x1, !P1 ;  /* 0x000000010000780c */ /* 0x000fda0004f41670 */
[----:B------:R-:W-:Y:S05]  /*11490*/  @P2 BRA `(.L_x_44) ;  /* 0x0000000000042947 */ /* 0x000fea0003800000 */
[----:B------:R3:W5:Y:S02]  /*114a0*/  LDG.E.U8 R4, desc[UR14][R2.64] ;  /* 0x0000000e02047981 */ /* 0x000764000c1e1100 */
.L_x_44:
[----:B------:R-:W-:Y:S05]  /*114b0*/  BSYNC B1 ;  /* 0x0000000000017941 */ /* 0x000fea0003800000 */
.L_x_43:
        /* <DEDUP_REMOVED lines=10> */
[----:B----4-:R-:W-:Y:S05]  /*11560*/  @P2 BRA `(.L_x_46) ;  /* 0x0000000000042947 */ /* 0x010fea0003800000 */
[----:B------:R4:W5:Y:S02]  /*11570*/  LDG.E.U8 R4, desc[UR14][R2.64+0x1] ;  /* 0x0000010e02047981 */ /* 0x000964000c1e1100 */
.L_x_46:
[----:B------:R-:W-:Y:S05]  /*11580*/  BSYNC B1 ;  /* 0x0000000000017941 */ /* 0x000fea0003800000 */
.L_x_45:
[----:B-----5:R-:W-:Y:S01]  /*11590*/  LOP3.LUT R4, R4, 0xff, RZ, 0xc0, !PT ;  /* 0x000000ff04047812 */ /* 0x020fe200078ec0ff */
[----:B------:R-:W-:Y:S01]  /*115a0*/  BSSY B1, `(.L_x_47) ;  /* 0x000000b000017945 */ /* 0x000fe20003800000 */
[----:B------:R-:W-:Y:S02]  /*115b0*/  ISETP.LT.OR P3, PT, R0, 0x9, !P0 ;  /* 0x000000090000780c */ /* 0x000fe40004761670 */
[----:B------:R-:W-:-:S05]  /*115c0*/  F2FP.F16.E4M3.UNPACK_B R4, R4 ;  /* 0x00000004ff04723e */ /* 0x000fca00020006ff */
[----:B------:R-:W-:-:S05]  /*115d0*/  HADD2.F32 R4, -RZ, R4.H0_H0 ;  /* 0x20000004ff047230 */ /* 0x000fca0000004100 */
[----:B------:R-:W-:-:S04]  /*115e0*/  FMUL R4, R4, UR21 ;  /* 0x0000001504047c20 */ /* 0x000fc80008400000 */
[--C-:B------:R-:W-:Y:S01]  /*115f0*/  FFMA R6, R6, UR20, R4.reuse ;  /* 0x0000001406067c23 */ /* 0x100fe20008000004 */
[----:B------:R-:W-:-:S04]  /*11600*/  PRMT R4, RZ, 0x7610, R4 ;  /* 0x00007610ff047816 */ /* 0x000fc80000000004 */
[----:B------:R-:W-:-:S05]  /*11610*/  F2FP.SATFINITE.E4M3.F32.PACK_AB_MERGE_C R6, RZ, R6, RZ ;  /* 0x00000006ff06723e */ /* 0x000fca00048070ff */
[----:B------:R0:W-:Y:S01]  /*11620*/  @!P2 STG.E.U8 desc[UR14][R26.64+0x1], R6 ;  /* 0x000001061a00a986 */ /* 0x0001e2000c10110e */
[----:B------:R-:W-:Y:S05]  /*11630*/  @P3 BRA `(.L_x_48) ;  /* 0x0000000000043947 */ /* 0x000fea0003800000 */
[----:B------:R0:W5:Y:S02]  /*11640*/  LDG.E.U8 R4, desc[UR14][R32.64+0x8] ;  /* 0x0000080e20047981 */ /* 0x000164000c1e1100 */
.L_x_48:
[----:B------:R-:W-:Y:S05]  /*11650*/  BSYNC B1 ;  /* 0x0000000000017941 */ /* 0x000fea0003800000 */
.L_x_47:
        /* <DEDUP_REMOVED lines=12> */
.L_x_50:
[----:B------:R-:W-:Y:S05]  /*11720*/  BSYNC B1 ;  /* 0x0000000000017941 */ /* 0x000fea0003800000 */
.L_x_49:
        /* <DEDUP_REMOVED lines=12> */
.L_x_52:
[----:B------:R-:W-:Y:S05]  /*117f0*/  BSYNC B1 ;  /* 0x0000000000017941 */ /* 0x000fea0003800000 */
.L_x_51:
        /* <DEDUP_REMOVED lines=12> */
.L_x_54:
[----:B------:R-:W-:Y:S05]  /*118c0*/  BSYNC B1 ;  /* 0x0000000000017941 */ /* 0x000fea0003800000 */
.L_x_53:
        /* <DEDUP_REMOVED lines=12> */
.L_x_56:
[----:B------:R-:W-:Y:S05]  /*11990*/  BSYNC B1 ;  /* 0x0000000000017941 */ /* 0x000fea0003800000 */
.L_x_55:
        /* <DEDUP_REMOVED lines=12> */
.L_x_58:
[----:B------:R-:W-:Y:S05]  /*11a60*/  BSYNC B1 ;  /* 0x0000000000017941 */ /* 0x000fea0003800000 */
.L_x_57:
        /* <DEDUP_REMOVED lines=12> */
.L_x_60:
[----:B------:R-:W-:Y:S05]  /*11b30*/  BSYNC B1 ;  /* 0x0000000000017941 */ /* 0x000fea0003800000 */
.L_x_59:
        /* <DEDUP_REMOVED lines=12> */
.L_x_62:
[----:B------:R-:W-:Y:S05]  /*11c00*/  BSYNC B1 ;  /* 0x0000000000017941 */ /* 0x000fea0003800000 */
.L_x_61:
        /* <DEDUP_REMOVED lines=12> */
.L_x_64:
[----:B------:R-:W-:Y:S05]  /*11cd0*/  BSYNC B1 ;  /* 0x0000000000017941 */ /* 0x000fea0003800000 */
.L_x_63:
        /* <DEDUP_REMOVED lines=12> */
.L_x_66:
[----:B------:R-:W-:Y:S05]  /*11da0*/  BSYNC B1 ;  /* 0x0000000000017941 */ /* 0x000fea0003800000 */
.L_x_65:
        /* <DEDUP_REMOVED lines=12> */
.L_x_68:
[----:B------:R-:W-:Y:S05]  /*11e70*/  BSYNC B1 ;  /* 0x0000000000017941 */ /* 0x000fea0003800000 */
.L_x_67:
        /* <DEDUP_REMOVED lines=12> */
.L_x_70:
[----:B------:R-:W-:Y:S05]  /*11f40*/  BSYNC B1 ;  /* 0x0000000000017941 */ /* 0x000fea0003800000 */
.L_x_69:
        /* <DEDUP_REMOVED lines=12> */
.L_x_72:
[----:B------:R-:W-:Y:S05]  /*12010*/  BSYNC B1 ;  /* 0x0000000000017941 */ /* 0x000fea0003800000 */
.L_x_71:
        /* <DEDUP_REMOVED lines=12> */
.L_x_74:
[----:B------:R-:W-:Y:S05]  /*120e0*/  BSYNC B1 ;  /* 0x0000000000017941 */ /* 0x000fea0003800000 */
.L_x_73:
        /* <DEDUP_REMOVED lines=12> */
.L_x_76:
[----:B------:R-:W-:Y:S05]  /*121b0*/  BSYNC B1 ;  /* 0x0000000000017941 */ /* 0x000fea0003800000 */
.L_x_75:
        /* <DEDUP_REMOVED lines=12> */
.L_x_78:
[----:B------:R-:W-:Y:S05]  /*12280*/  BSYNC B1 ;  /* 0x0000000000017941 */ /* 0x000fea0003800000 */
.L_x_77:
        /* <DEDUP_REMOVED lines=12> */
.L_x_80:
[----:B------:R-:W-:Y:S05]  /*12350*/  BSYNC B1 ;  /* 0x0000000000017941 */ /* 0x000fea0003800000 */
.L_x_79:
        /* <DEDUP_REMOVED lines=12> */
.L_x_82:
[----:B------:R-:W-:Y:S05]  /*12420*/  BSYNC B1 ;  /* 0x0000000000017941 */ /* 0x000fea0003800000 */
.L_x_81:
        /* <DEDUP_REMOVED lines=12> */
.L_x_84:
[----:B------:R-:W-:Y:S05]  /*124f0*/  BSYNC B1 ;  /* 0x0000000000017941 */ /* 0x000fea0003800000 */
.L_x_83:
        /* <DEDUP_REMOVED lines=12> */
.L_x_86:
[----:B------:R-:W-:Y:S05]  /*125c0*/  BSYNC B1 ;  /* 0x0000000000017941 */ /* 0x000fea0003800000 */
.L_x_85:
        /* <DEDUP_REMOVED lines=12> */
.L_x_88:
[----:B------:R-:W-:Y:S05]  /*12690*/  BSYNC B1 ;  /* 0x0000000000017941 */ /* 0x000fea0003800000 */
.L_x_87:
        /* <DEDUP_REMOVED lines=12> */
.L_x_90:
[----:B------:R-:W-:Y:S05]  /*12760*/  BSYNC B1 ;  /* 0x0000000000017941 */ /* 0x000fea0003800000 */
.L_x_89:
        /* <DEDUP_REMOVED lines=12> */
.L_x_92:
[----:B------:R-:W-:Y:S05]  /*12830*/  BSYNC B1 ;  /* 0x0000000000017941 */ /* 0x000fea0003800000 */
.L_x_91:
        /* <DEDUP_REMOVED lines=12> */
.L_x_94:
[----:B------:R-:W-:Y:S05]  /*12900*/  BSYNC B1 ;  /* 0x0000000000017941 */ /* 0x000fea0003800000 */
.L_x_93:
        /* <DEDUP_REMOVED lines=12> */
.L_x_96:
[----:B------:R-:W-:Y:S05]  /*129d0*/  BSYNC B1 ;  /* 0x0000000000017941 */ /* 0x000fea0003800000 */
.L_x_95:
        /* <DEDUP_REMOVED lines=12> */
.L_x_98:
[----:B------:R-:W-:Y:S05]  /*12aa0*/  BSYNC B1 ;  /* 0x0000000000017941 */ /* 0x000fea0003800000 */
.L_x_97:
        /* <DEDUP_REMOVED lines=12> */
.L_x_100:
[----:B------:R-:W-:Y:S05]  /*12b70*/  BSYNC B1 ;  /* 0x0000000000017941 */ /* 0x000fea0003800000 */
.L_x_99:
        /* <DEDUP_REMOVED lines=12> */
.L_x_102:
[----:B------:R-:W-:Y:S05]  /*12c40*/  BSYNC B1 ;  /* 0x0000000000017941 */ /* 0x000fea0003800000 */
.L_x_101:
        /* <DEDUP_REMOVED lines=12> */
.L_x_104:
[----:B------:R-:W-:Y:S05]  /*12d10*/  BSYNC B1 ;  /* 0x0000000000017941 */ /* 0x000fea0003800000 */
.L_x_103:
        /* <DEDUP_REMOVED lines=12> */
.L_x_106:
[----:B------:R-:W-:Y:S05]  /*12de0*/  BSYNC B1 ;  /* 0x0000000000017941 */ /* 0x000fea0003800000 */
.L_x_105:
        /* <DEDUP_REMOVED lines=12> */
.L_x_108:
[----:B------:R-:W-:Y:S05]  /*12eb0*/  BSYNC B1 ;  /* 0x0000000000017941 */ /* 0x000fea0003800000 */
.L_x_107:
        /* <DEDUP_REMOVED lines=12> */
.L_x_110:
[----:B------:R-:W-:Y:S05]  /*12f80*/  BSYNC B1 ;  /* 0x0000000000017941 */ /* 0x000fea0003800000 */
.L_x_109:
        /* <DEDUP_REMOVED lines=12> */
.L_x_112:
[----:B------:R-:W-:Y:S05]  /*13050*/  BSYNC B1 ;  /* 0x0000000000017941 */ /* 0x000fea0003800000 */
.L_x_111:
        /* <DEDUP_REMOVED lines=12> */
.L_x_114:
[----:B------:R-:W-:Y:S05]  /*13120*/  BSYNC B1 ;  /* 0x0000000000017941 */ /* 0x000fea0003800000 */
.L_x_113:
        /* <DEDUP_REMOVED lines=12> */
.L_x_116:
[----:B------:R-:W-:Y:S05]  /*131f0*/  BSYNC B1 ;  /* 0x0000000000017941 */ /* 0x000fea0003800000 */
.L_x_115:
        /* <DEDUP_REMOVED lines=12> */
.L_x_118:
[----:B------:R-:W-:Y:S05]  /*132c0*/  BSYNC B1 ;  /* 0x0000000000017941 */ /* 0x000fea0003800000 */
.L_x_117:
        /* <DEDUP_REMOVED lines=12> */
.L_x_120:
[----:B------:R-:W-:Y:S05]  /*13390*/  BSYNC B1 ;  /* 0x0000000000017941 */ /* 0x000fea0003800000 */
.L_x_119:
        /* <DEDUP_REMOVED lines=12> */
.L_x_122:
[----:B------:R-:W-:Y:S05]  /*13460*/  BSYNC B1 ;  /* 0x0000000000017941 */ /* 0x000fea0003800000 */
.L_x_121:
        /* <DEDUP_REMOVED lines=12> */
.L_x_124:
[----:B------:R-:W-:Y:S05]  /*13530*/  BSYNC B1 ;  /* 0x0000000000017941 */ /* 0x000fea0003800000 */
.L_x_123:
[----:B-----5:R-:W-:Y:S01]  /*13540*/  LOP3.LUT R4, R4, 0xff, RZ, 0xc0, !PT ;  /* 0x000000ff04047812 */ /* 0x020fe200078ec0ff */
[----:B------:R-:W-:Y:S01]  /*13550*/  BSSY B1, `(.L_x_125) ;  /* 0x000000b000017945 */ /* 0x000fe20003800000 */
[----:B------:R-:W-:Y:S02]  /*13560*/  ISETP.LT.OR P2, PT, R0, 0x52, !P1 ;  /* 0x000000520000780c */ /* 0x000fe40004f41670 */
[----:B------:R-:W-:-:S05]  /*13570*/  F2FP.F16.E4M3.UNPACK_B R4, R4 ;  /* 0x00000004ff04723e */ /* 0x000fca00020006ff */
[----:B------:R-:W-:-:S05]  /*13580*/  HADD2.F32 R4, -RZ, R4.H0_H0 ;  /* 0x20000004ff047230 */ /* 0x000fca0000004100 */
[----:B------:R-:W-:-:S04]  /*13590*/  FMUL R4, R4, UR21 ;  /* 0x0000001504047c20 */ /* 0x000fc80008400000 */
[----:B------:R-:W-:-:S05]  /*135a0*/  FFMA R4, R173, UR20, R4 ;  /* 0x00000014ad047c23 */ /* 0x000fca0008000004 */
[----:B------:R-:W-:Y:S02]  /*135b0*/  F2FP.SATFINITE.E4M3.F32.PACK_AB_MERGE_C R5, RZ, R4, RZ ;  /* 0x00000004ff05723e */ /* 0x000fe400048070ff */
[----:B------:R-:W-:-:S03]  /*135c0*/  PRMT R4, RZ, 0x7610, R4 ;  /* 0x00007610ff047816 */ /* 0x000fc60000000004 */
[----:B------:R0:W-:Y:S01]  /*135d0*/  @!P3 STG.E.U8 desc[UR14][R26.64+0x50], R5 ;  /* 0x000050051a00b986 */ /* 0x0001e2000c10110e */
[----:B------:R-:W-:Y:S05]  /*135e0*/  @P2 BRA `(.L_x_126) ;  /* 0x0000000000042947 */ /* 0x000fea0003800000 */
[----:B------:R0:W5:Y:S02]  /*135f0*/  LDG.E.U8 R4, desc[UR14][R2.64+0x51] ;  /* 0x0000510e02047981 */ /* 0x000164000c1e1100 */
.L_x_126:
[----:B------:R-:W-:Y:S05]  /*13600*/  BSYNC B1 ;  /* 0x0000000000017941 */ /* 0x000fea0003800000 */
.L_x_125:
[----:B-----5:R-:W-:Y:S01]  /*13610*/  LOP3.LUT R4, R4, 0xff, RZ, 0xc0, !PT ;  /* 0x000000ff04047812 */ /* 0x020fe200078ec0ff */
[----:B------:R-:W-:Y:S01]  /*13620*/  BSSY B1, `(.L_x_127) ;  /* 0x000000b000017945 */ /* 0x000fe20003800000 */
[----:B------:R-:W-:Y:S02]  /*13630*/  ISETP.LT.OR P3, PT, R0, 0x59, !P0 ;  /* 0x000000590000780c */ /* 0x000fe40004761670 */
[----:B------:R-:W-:-:S05]  /*13640*/  F2FP.F16.E4M3.UNPACK_B R4, R4 ;  /* 0x00000004ff04723e */ /* 0x000fca00020006ff */
[----:B------:R-:W-:-:S05]  /*13650*/  HADD2.F32 R4, -RZ, R4.H0_H0 ;  /* 0x20000004ff047230 */ /* 0x000fca0000004100 */
[----:B------:R-:W-:-:S04]  /*13660*/  FMUL R4, R4, UR21 ;  /* 0x0000001504047c20 */ /* 0x000fc80008400000 */
[----:B------:R-:W-:-:S05]  /*13670*/  FFMA R4, R174, UR20, R4 ;  /* 0x00000014ae047c23 */ /* 0x000fca0008000004 */
[----:B0-----:R-:W-:Y:S02]  /*13680*/  F2FP.SATFINITE.E4M3.F32.PACK_AB_MERGE_C R5, RZ, R4, RZ ;  /* 0x00000004ff05723e */ /* 0x001fe400048070ff */
[----:B------:R-:W-:-:S03]  /*13690*/  PRMT R4, RZ, 0x7610, R4 ;  /* 0x00007610ff047816 */ /* 0x000fc60000000004 */
[----:B------:R0:W-:Y:S01]  /*136a0*/  @!P2 STG.E.U8 desc[UR14][R26.64+0x51], R5 ;  /* 0x000051051a00a986 */ /* 0x0001e2000c10110e */
[----:B------:R-:W-:Y:S05]  /*136b0*/  @P3 BRA `(.L_x_128) ;  /* 0x0000000000043947 */ /* 0x000fea0003800000 */
[----:B------:R0:W5:Y:S02]  /*136c0*/  LDG.E.U8 R4, desc[UR14][R32.64+0x58] ;  /* 0x0000580e20047981 */ /* 0x000164000c1e1100 */
.L_x_128:
[----:B------:R-:W-:Y:S05]  /*136d0*/  BSYNC B1 ;  /* 0x0000000000017941 */ /* 0x000fea0003800000 */
.L_x_127:
        /* <DEDUP_REMOVED lines=12> */
.L_x_130:
[----:B------:R-:W-:Y:S05]  /*137a0*/  BSYNC B1 ;  /* 0x0000000000017941 */ /* 0x000fea0003800000 */
.L_x_129:
[----:B-----5:R-:W-:Y:S01]  /*137b0*/  LOP3.LUT R4, R4, 0xff, RZ, 0xc0, !PT ;  /* 0x000000ff04047812 */ /* 0x020fe200078ec0ff */
[----:B------:R-:W-:Y:S01]  /*137c0*/  BSSY B1, `(.L_x_131) ;  /* 0x000000b000017945 */ /* 0x000fe20003800000 */
[----:B------:R-:W-:Y:S02]  /*137d0*/  ISETP.LT.OR P3, PT, R0, 0x59, !P1 ;  /* 0x000000590000780c */ /* 0x000fe40004f61670 */
[----:B------:R-:W-:-:S05]  /*137e0*/  F2FP.F16.E4M3.UNPACK_B R4, R4 ;  /* 0x00000004ff04723e */ /* 0x000fca00020006ff */
[----:B------:R-:W-:-:S05]  /*137f0*/  HADD2.F32 R4, -RZ, R4.H0_H0 ;  /* 0x20000004ff047230 */ /* 0x000fca0000004100 */
[----:B0-----:R-:W-:Y:S01]  /*13800*/  FMUL R5, R4, UR21 ;  /* 0x0000001504057c20 */ /* 0x001fe20008400000 */
[----:B------:R-:W-:-:S03]  /*13810*/  PRMT R4, RZ, 0x7610, R4 ;  /* 0x00007610ff047816 */ /* 0x000fc60000000004 */
[----:B------:R-:W-:-:S05]  /*13820*/  FFMA R5, R176, UR20, R5 ;  /* 0x00000014b0057c23 */ /* 0x000fca0008000005 */
[----:B------:R-:W-:-:S05]  /*13830*/  F2FP.SATFINITE.E4M3.F32.PACK_AB_MERGE_C R5, RZ, R5, RZ ;  /* 0x00000005ff05723e */ /* 0x000fca00048070ff */
[----:B------:R0:W-:Y:S01]  /*13840*/  @!P2 STG.E.U8 desc[UR14][R24.64+0x59], R5 ;  /* 0x000059051800a986 */ /* 0x0001e2000c10110e */
[----:B------:R-:W-:Y:S05]  /*13850*/  @P3 BRA `(.L_x_132) ;  /* 0x0000000000043947 */ /* 0x000fea0003800000 */
[----:B------:R0:W5:Y:S02]  /*13860*/  LDG.E.U8 R4, desc[UR14][R2.64+0x58] ;  /* 0x0000580e02047981 */ /* 0x000164000c1e1100 */
.L_x_132:
[----:B------:R-:W-:Y:S05]  /*13870*/  BSYNC B1 ;  /* 0x0000000000017941 */ /* 0x000fea0003800000 */
.L_x_131:
        /* <DEDUP_REMOVED lines=12> */
.L_x_134:
[----:B------:R-:W-:Y:S05]  /*13940*/  BSYNC B1 ;  /* 0x0000000000017941 */ /* 0x000fea0003800000 */
.L_x_133:
        /* <DEDUP_REMOVED lines=12> */
.L_x_136:
[----:B------:R-:W-:Y:S05]  /*13a10*/  BSYNC B1 ;  /* 0x0000000000017941 */ /* 0x000fea0003800000 */
.L_x_135:
        /* <DEDUP_REMOVED lines=12> */
.L_x_138:
[----:B------:R-:W-:Y:S05]  /*13ae0*/  BSYNC B1 ;  /* 0x0000000000017941 */ /* 0x000fea0003800000 */
.L_x_137:
        /* <DEDUP_REMOVED lines=12> */
.L_x_140:
[----:B------:R-:W-:Y:S05]  /*13bb0*/  BSYNC B1 ;  /* 0x0000000000017941 */ /* 0x000fea0003800000 */
.L_x_139:
        /* <DEDUP_REMOVED lines=12> */
.L_x_142:
[----:B------:R-:W-:Y:S05]  /*13c80*/  BSYNC B1 ;  /* 0x0000000000017941 */ /* 0x000fea0003800000 */
.L_x_141:
        /* <DEDUP_REMOVED lines=12> */
.L_x_144:
[----:B------:R-:W-:Y:S05]  /*13d50*/  BSYNC B1 ;  /* 0x0000000000017941 */ /* 0x000fea0003800000 */
.L_x_143:
        /* <DEDUP_REMOVED lines=12> */
.L_x_146:
[----:B------:R-:W-:Y:S05]  /*13e20*/  BSYNC B1 ;  /* 0x0000000000017941 */ /* 0x000fea0003800000 */
.L_x_145:
        /* <DEDUP_REMOVED lines=12> */
.L_x_148:
[----:B------:R-:W-:Y:S05]  /*13ef0*/  BSYNC B1 ;  /* 0x0000000000017941 */ /* 0x000fea0003800000 */
.L_x_147:
        /* <DEDUP_REMOVED lines=12> */
.L_x_150:
[----:B------:R-:W-:Y:S05]  /*13fc0*/  BSYNC B1 ;  /* 0x0000000000017941 */ /* 0x000fea0003800000 */
.L_x_149:
        /* <DEDUP_REMOVED lines=12> */
.L_x_152:
[----:B------:R-:W-:Y:S05]  /*14090*/  BSYNC B1 ;  /* 0x0000000000017941 */ /* 0x000fea0003800000 */
.L_x_151:
        /* <DEDUP_REMOVED lines=12> */
.L_x_154:
[----:B------:R-:W-:Y:S05]  /*14160*/  BSYNC B1 ;  /* 0x0000000000017941 */ /* 0x000fea0003800000 */
.L_x_153:
        /* <DEDUP_REMOVED lines=12> */
.L_x_156:
[----:B------:R-:W-:Y:S05]  /*14230*/  BSYNC B1 ;  /* 0x0000000000017941 */ /* 0x000fea0003800000 */
.L_x_155:
        /* <DEDUP_REMOVED lines=12> */
.L_x_158:
[----:B------:R-:W-:Y:S05]  /*14300*/  BSYNC B1 ;  /* 0x0000000000017941 */ /* 0x000fea0003800000 */
.L_x_157:
        /* <DEDUP_REMOVED lines=12> */
.L_x_160:
[----:B------:R-:W-:Y:S05]  /*143d0*/  BSYNC B1 ;  /* 0x0000000000017941 */ /* 0x000fea0003800000 */
.L_x_159:
        /* <DEDUP_REMOVED lines=12> */
.L_x_162:
[----:B------:R-:W-:Y:S05]  /*144a0*/  BSYNC B1 ;  /* 0x0000000000017941 */ /* 0x000fea0003800000 */
.L_x_161:
        /* <DEDUP_REMOVED lines=12> */
.L_x_164:
[----:B------:R-:W-:Y:S05]  /*14570*/  BSYNC B1 ;  /* 0x0000000000017941 */ /* 0x000fea0003800000 */
.L_x_163:
        /* <DEDUP_REMOVED lines=12> */
.L_x_166:
[----:B------:R-:W-:Y:S05]  /*14640*/  BSYNC B1 ;  /* 0x0000000000017941 */ /* 0x000fea0003800000 */
.L_x_165:
        /* <DEDUP_REMOVED lines=12> */
.L_x_168:
[----:B------:R-:W-:Y:S05]  /*14710*/  BSYNC B1 ;  /* 0x0000000000017941 */ /* 0x000fea0003800000 */
.L_x_167:
        /* <DEDUP_REMOVED lines=12> */
.L_x_170:
[----:B------:R-:W-:Y:S05]  /*147e0*/  BSYNC B1 ;  /* 0x0000000000017941 */ /* 0x000fea0003800000 */
.L_x_169:
        /* <DEDUP_REMOVED lines=12> */
.L_x_172:
[----:B------:R-:W-:Y:S05]  /*148b0*/  BSYNC B1 ;  /* 0x0000000000017941 */ /* 0x000fea0003800000 */
.L_x_171:
        /* <DEDUP_REMOVED lines=12> */
.L_x_174:
[----:B------:R-:W-:Y:S05]  /*14980*/  BSYNC B1 ;  /* 0x0000000000017941 */ /* 0x000fea0003800000 */
.L_x_173:
        /* <DEDUP_REMOVED lines=12> */
.L_x_176:
[----:B------:R-:W-:Y:S05]  /*14a50*/  BSYNC B1 ;  /* 0x0000000000017941 */ /* 0x000fea0003800000 */
.L_x_175:
        /* <DEDUP_REMOVED lines=12> */
.L_x_178:
[----:B------:R-:W-:Y:S05]  /*14b20*/  BSYNC B1 ;  /* 0x0000000000017941 */ /* 0x000fea0003800000 */
.L_x_177:
        /* <DEDUP_REMOVED lines=12> */
.L_x_180:
[----:B------:R-:W-:Y:S05]  /*14bf0*/  BSYNC B1 ;  /* 0x0000000000017941 */ /* 0x000fea0003800000 */
.L_x_179:
        /* <DEDUP_REMOVED lines=12> */
.L_x_182:
[----:B------:R-:W-:Y:S05]  /*14cc0*/  BSYNC B1 ;  /* 0x0000000000017941 */ /* 0x000fea0003800000 */
.L_x_181:
        /* <DEDUP_REMOVED lines=12> */
.L_x_184:
[----:B------:R-:W-:Y:S05]  /*14d90*/  BSYNC B1 ;  /* 0x0000000000017941 */ /* 0x000fea0003800000 */
.L_x_183:
        /* <DEDUP_REMOVED lines=12> */
.L_x_186:
[----:B------:R-:W-:Y:S05]  /*14e60*/  BSYNC B1 ;  /* 0x0000000000017941 */ /* 0x000fea0003800000 */
.L_x_185:
        /* <DEDUP_REMOVED lines=12> */
.L_x_188:
[----:B------:R-:W-:Y:S05]  /*14f30*/  BSYNC B1 ;  /* 0x0000000000017941 */ /* 0x000fea0003800000 */
.L_x_187:
        /* <DEDUP_REMOVED lines=12> */
.L_x_190:
[----:B------:R-:W-:Y:S05]  /*15000*/  BSYNC B1 ;  /* 0x0000000000017941 */ /* 0x000fea0003800000 */
.L_x_189:
        /* <DEDUP_REMOVED lines=12> */
.L_x_192:
[----:B------:R-:W-:Y:S05]  /*150d0*/  BSYNC B1 ;  /* 0x0000000000017941 */ /* 0x000fea0003800000 */
.L_x_191:
        /* <DEDUP_REMOVED lines=12> */
.L_x_194:
[----:B------:R-:W-:Y:S05]  /*151a0*/  BSYNC B1 ;  /* 0x0000000000017941 */ /* 0x000fea0003800000 */
.L_x_193:
        /* <DEDUP_REMOVED lines=12> */
.L_x_196:
[----:B------:R-:W-:Y:S05]  /*15270*/  BSYNC B1 ;  /* 0x0000000000017941 */ /* 0x000fea0003800000 */
.L_x_195:
        /* <DEDUP_REMOVED lines=12> */
.L_x_198:
[----:B------:R-:W-:Y:S05]  /*15340*/  BSYNC B1 ;  /* 0x0000000000017941 */ /* 0x000fea0003800000 */
.L_x_197:
        /* <DEDUP_REMOVED lines=12> */
.L_x_200:
[----:B------:R-:W-:Y:S05]  /*15410*/  BSYNC B1 ;  /* 0x0000000000017941 */ /* 0x000fea0003800000 */
.L_x_199:
        /* <DEDUP_REMOVED lines=12> */
.L_x_202:
[----:B------:R-:W-:Y:S05]  /*154e0*/  BSYNC B1 ;  /* 0x0000000000017941 */ /* 0x000fea0003800000 */
.L_x_201:
        /* <DEDUP_REMOVED lines=12> */
.L_x_204:
[----:B------:R-:W-:Y:S05]  /*155b0*/  BSYNC B1 ;  /* 0x0000000000017941 */ /* 0x000fea0003800000 */
.L_x_203:
        /* <DEDUP_REMOVED lines=12> */
.L_x_206:
[----:B------:R-:W-:Y:S05]  /*15680*/  BSYNC B1 ;  /* 0x0000000000017941 */ /* 0x000fea0003800000 */
.L_x_205:
        /* <DEDUP_REMOVED lines=12> */
.L_x_208:
[----:B------:R-:W-:Y:S05]  /*15750*/  BSYNC B1 ;  /* 0x0000000000017941 */ /* 0x000fea0003800000 */
.L_x_207:
        /* <DEDUP_REMOVED lines=12> */
.L_x_210:
[----:B------:R-:W-:Y:S05]  /*15820*/  BSYNC B1 ;  /* 0x0000000000017941 */ /* 0x000fea0003800000 */
.L_x_209:
        /* <DEDUP_REMOVED lines=12> */
.L_x_212:
[----:B------:R-:W-:Y:S05]  /*158f0*/  BSYNC B1 ;  /* 0x0000000000017941 */ /* 0x000fea0003800000 */
.L_x_211:
        /* <DEDUP_REMOVED lines=12> */
.L_x_214:
[----:B------:R-:W-:Y:S05]  /*159c0*/  BSYNC B1 ;  /* 0x0000000000017941 */ /* 0x000fea0003800000 */
.L_x_213:
        /* <DEDUP_REMOVED lines=12> */
.L_x_216:
[----:B------:R-:W-:Y:S05]  /*15a90*/  BSYNC B1 ;  /* 0x0000000000017941 */ /* 0x000fea0003800000 */
.L_x_215:
        /* <DEDUP_REMOVED lines=12> */
.L_x_218:
[----:B------:R-:W-:Y:S05]  /*15b60*/  BSYNC B1 ;  /* 0x0000000000017941 */ /* 0x000fea0003800000 */
.L_x_217:
        /* <DEDUP_REMOVED lines=12> */
.L_x_220:
[----:B------:R-:W-:Y:S05]  /*15c30*/  BSYNC B1 ;  /* 0x0000000000017941 */ /* 0x000fea0003800000 */
.L_x_219:
        /* <DEDUP_REMOVED lines=12> */
.L_x_222:
[----:B------:R-:W-:Y:S05]  /*15d00*/  BSYNC B1 ;  /* 0x0000000000017941 */ /* 0x000fea0003800000 */
.L_x_221:
        /* <DEDUP_REMOVED lines=12> */
.L_x_224:
[----:B------:R-:W-:Y:S05]  /*15dd0*/  BSYNC B1 ;  /* 0x0000000000017941 */ /* 0x000fea0003800000 */
.L_x_223:
        /* <DEDUP_REMOVED lines=12> */
.L_x_226:
[----:B------:R-:W-:Y:S05]  /*15ea0*/  BSYNC B1 ;  /* 0x0000000000017941 */ /* 0x000fea0003800000 */
.L_x_225:
        /* <DEDUP_REMOVED lines=12> */
.L_x_228:
[----:B------:R-:W-:Y:S05]  /*15f70*/  BSYNC B1 ;  /* 0x0000000000017941 */ /* 0x000fea0003800000 */
.L_x_227:
        /* <DEDUP_REMOVED lines=12> */
.L_x_230:
[----:B------:R-:W-:Y:S05]  /*16040*/  BSYNC B1 ;  /* 0x0000000000017941 */ /* 0x000fea0003800000 */
.L_x_229:
        /* <DEDUP_REMOVED lines=12> */
.L_x_232:
[----:B------:R-:W-:Y:S05]  /*16110*/  BSYNC B1 ;  /* 0x0000000000017941 */ /* 0x000fea0003800000 */
.L_x_231:
        /* <DEDUP_REMOVED lines=12> */
.L_x_234:
[----:B------:R-:W-:Y:S05]  /*161e0*/  BSYNC B1 ;  /* 0x0000000000017941 */ /* 0x000fea0003800000 */
.L_x_233:
        /* <DEDUP_REMOVED lines=12> */
.L_x_236:
[----:B------:R-:W-:Y:S05]  /*162b0*/  BSYNC B1 ;  /* 0x0000000000017941 */ /* 0x000fea0003800000 */
.L_x_235:
        /* <DEDUP_REMOVED lines=12> */
.L_x_238:
[----:B------:R-:W-:Y:S05]  /*16380*/  BSYNC B1 ;  /* 0x0000000000017941 */ /* 0x000fea0003800000 */
.L_x_237:
        /* <DEDUP_REMOVED lines=12> */
.L_x_240:
[----:B------:R-:W-:Y:S05]  /*16450*/  BSYNC B1 ;  /* 0x0000000000017941 */ /* 0x000fea0003800000 */
.L_x_239:
        /* <DEDUP_REMOVED lines=12> */
.L_x_242:
[----:B------:R-:W-:Y:S05]  /*16520*/  BSYNC B1 ;  /* 0x0000000000017941 */ /* 0x000fea0003800000 */
.L_x_241:
        /* <DEDUP_REMOVED lines=12> */
.L_x_244:
[----:B------:R-:W-:Y:S05]  /*165f0*/  BSYNC B1 ;  /* 0x0000000000017941 */ /* 0x000fea0003800000 */
.L_x_243:
        /* <DEDUP_REMOVED lines=12> */
.L_x_246:
[----:B------:R-:W-:Y:S05]  /*166c0*/  BSYNC B1 ;  /* 0x0000000000017941 */ /* 0x000fea0003800000 */
.L_x_245:
        /* <DEDUP_REMOVED lines=12> */
.L_x_248:
[----:B------:R-:W-:Y:S05]  /*16790*/  BSYNC B1 ;  /* 0x0000000000017941 */ /* 0x000fea0003800000 */
.L_x_247:
        /* <DEDUP_REMOVED lines=12> */
.L_x_250:
[----:B------:R-:W-:Y:S05]  /*16860*/  BSYNC B1 ;  /* 0x0000000000017941 */ /* 0x000fea0003800000 */
.L_x_249:
        /* <DEDUP_REMOVED lines=12> */
.L_x_252:
[----:B------:R-:W-:Y:S05]  /*16930*/  BSYNC B1 ;  /* 0x0000000000017941 */ /* 0x000fea0003800000 */
.L_x_251:
        /* <DEDUP_REMOVED lines=12> */
.L_x_254:
[----:B------:R-:W-:Y:S05]  /*16a00*/  BSYNC B1 ;  /* 0x0000000000017941 */ /* 0x000fea0003800000 */
.L_x_253:
[----:B0-----:R-:W2:Y:S01]  /*16a10*/  LDL.LU R5, [R1+0x200] ;  /* 0x0002000001057983 */ /* 0x001ea20000300800 */
[----:B-----5:R-:W-:Y:S01]  /*16a20*/  LOP3.LUT R4, R4, 0xff, RZ, 0xc0, !PT ;  /* 0x000000ff04047812 */ /* 0x020fe200078ec0ff */
[----:B------:R-:W-:Y:S01]  /*16a30*/  BSSY B1, `(.L_x_255) ;  /* 0x000000b000017945 */ /* 0x000fe20003800000 */
[----:B------:R-:W-:Y:S02]  /*16a40*/  ISETP.LT.OR P3, PT, R0, 0xd9, !P0 ;  /* 0x000000d90000780c */ /* 0x000fe40004761670 */
[----:B------:R-:W-:-:S05]  /*16a50*/  F2FP.F16.E4M3.UNPACK_B R4, R4 ;  /* 0x00000004ff04723e */ /* 0x000fca00020006ff */
[----:B------:R-:W-:-:S05]  /*16a60*/  HADD2.F32 R4, -RZ, R4.H0_H0 ;  /* 0x20000004ff047230 */ /* 0x000fca0000004100 */
[----:B------:R-:W-:-:S04]  /*16a70*/  FMUL R4, R4, UR21 ;  /* 0x0000001504047c20 */ /* 0x000fc80008400000 */
[----:B--2---:R-:W-:-:S05]  /*16a80*/  FFMA R4, R5, UR20, R4 ;  /* 0x0000001405047c23 */ /* 0x004fca0008000004 */
[----:B------:R-:W-:Y:S02]  /*16a90*/  F2FP.SATFINITE.E4M3.F32.PACK_AB_MERGE_C R5, RZ, R4, RZ ;  /* 0x00000004ff05723e */ /* 0x000fe400048070ff */
[----:B------:R-:W-:-:S03]  /*16aa0*/  PRMT R4, RZ, 0x7610, R4 ;  /* 0x00007610ff047816 */ /* 0x000fc60000000004 */
[----:B------:R0:W-:Y:S01]  /*16ab0*/  @!P2 STG.E.U8 desc[UR14][R26.64+0xd1], R5 ;  /* 0x0000d1051a00a986 */ /* 0x0001e2000c10110e */
[----:B------:R-:W-:Y:S05]  /*16ac0*/  @P3 BRA `(.L_x_256) ;  /* 0x0000000000043947 */ /* 0x000fea0003800000 */
[----:B------:R2:W5:Y:S02]  /*16ad0*/  LDG.E.U8 R4, desc[UR14][R32.64+0xd8] ;  /* 0x0000d80e20047981 */ /* 0x000564000c1e1100 */
.L_x_256:
[----:B------:R-:W-:Y:S05]  /*16ae0*/  BSYNC B1 ;  /* 0x0000000000017941 */ /* 0x000fea0003800000 */
.L_x_255:
[----:B0-----:R-:W3:Y:S01]  /*16af0*/  LDL.LU R5, [R1+0x204] ;  /* 0x0002040001057983 */ /* 0x001ee20000300800 */
[----:B-----5:R-:W-:Y:S01]  /*16b00*/  LOP3.LUT R4, R4, 0xff, RZ, 0xc0, !PT ;  /* 0x000000ff04047812 */ /* 0x020fe200078ec0ff */
[----:B------:R-:W-:Y:S01]  /*16b10*/  BSSY B1, `(.L_x_257) ;  /* 0x000000b000017945 */ /* 0x000fe20003800000 */
[----:B------:R-:W-:Y:S02]  /*16b20*/  ISETP.LT.OR P2, PT, R0, 0xda, !P0 ;  /* 0x000000da0000780c */ /* 0x000fe40004741670 */
[----:B------:R-:W-:-:S05]  /*16b30*/  F2FP.F16.E4M3.UNPACK_B R4, R4 ;  /* 0x00000004ff04723e */ /* 0x000fca00020006ff */
[----:B------:R-:W-:-:S05]  /*16b40*/  HADD2.F32 R4, -RZ, R4.H0_H0 ;  /* 0x20000004ff047230 */ /* 0x000fca0000004100 */
[----:B------:R-:W-:-:S04]  /*16b50*/  FMUL R4, R4, UR21 ;  /* 0x0000001504047c20 */ /* 0x000fc80008400000 */
[----:B---3--:R-:W-:-:S05]  /*16b60*/  FFMA R4, R5, UR20, R4 ;  /* 0x0000001405047c23 */ /* 0x008fca0008000004 */
[----:B------:R-:W-:Y:S02]  /*16b70*/  F2FP.SATFINITE.E4M3.F32.PACK_AB_MERGE_C R5, RZ, R4, RZ ;  /* 0x00000004ff05723e */ /* 0x000fe400048070ff */
[----:B------:R-:W-:-:S03]  /*16b80*/  PRMT R4, RZ, 0x7610, R4 ;  /* 0x00007610ff047816 */ /* 0x000fc60000000004 */
[----:B------:R0:W-:Y:S01]  /*16b90*/  @!P3 STG.E.U8 desc[UR14][R24.64+0xd8], R5 ;  /* 0x0000d8051800b986 */ /* 0x0001e2000c10110e */
[----:B------:R-:W-:Y:S05]  /*16ba0*/  @P2 BRA `(.L_x_258) ;  /* 0x0000000000042947 */ /* 0x000fea0003800000 */
[----:B------:R3:W5:Y:S02]  /*16bb0*/  LDG.E.U8 R4, desc[UR14][R32.64+0xd9] ;  /* 0x0000d90e20047981 */ /* 0x000764000c1e1100 */
.L_x_258:
[----:B------:R-:W-:Y:S05]  /*16bc0*/  BSYNC B1 ;  /* 0x0000000000017941 */ /* 0x000fea0003800000 */
.L_x_257:
        /* <DEDUP_REMOVED lines=13> */
.L_x_260:
[----:B------:R-:W-:Y:S05]  /*16ca0*/  BSYNC B1 ;  /* 0x0000000000017941 */ /* 0x000fea0003800000 */
.L_x_259:
        /* <DEDUP_REMOVED lines=13> */
.L_x_262:
[----:B------:R-:W-:Y:S05]  /*16d80*/  BSYNC B1 ;  /* 0x0000000000017941 */ /* 0x000fea0003800000 */
.L_x_261:
        /* <DEDUP_REMOVED lines=13> */
.L_x_264:
[----:B------:R-:W-:Y:S05]  /*16e60*/  BSYNC B1 ;  /* 0x0000000000017941 */ /* 0x000fea0003800000 */
.L_x_263:
        /* <DEDUP_REMOVED lines=13> */
.L_x_266:
[----:B------:R-:W-:Y:S05]  /*16f40*/  BSYNC B1 ;  /* 0x0000000000017941 */ /* 0x000fea0003800000 */
.L_x_265:
        /* <DEDUP_REMOVED lines=13> */
.L_x_268:
[----:B------:R-:W-:Y:S05]  /*17020*/  BSYNC B1 ;  /* 0x0000000000017941 */ /* 0x000fea0003800000 */
.L_x_267:
        /* <DEDUP_REMOVED lines=13> */
.L_x_270:
[----:B------:R-:W-:Y:S05]  /*17100*/  BSYNC B1 ;  /* 0x0000000000017941 */ /* 0x000fea0003800000 */
.L_x_269:
        /* <DEDUP_REMOVED lines=13> */
.L_x_272:
[----:B------:R-:W-:Y:S05]  /*171e0*/  BSYNC B1 ;  /* 0x0000000000017941 */ /* 0x000fea0003800000 */
.L_x_271:
        /* <DEDUP_REMOVED lines=13> */
.L_x_274:
[----:B------:R-:W-:Y:S05]  /*172c0*/  BSYNC B1 ;  /* 0x0000000000017941 */ /* 0x000fea0003800000 */
.L_x_273:
        /* <DEDUP_REMOVED lines=13> */
.L_x_276:
[----:B------:R-:W-:Y:S05]  /*173a0*/  BSYNC B1 ;  /* 0x0000000000017941 */ /* 0x000fea0003800000 */
.L_x_275:
        /* <DEDUP_REMOVED lines=13> */
.L_x_278:
[----:B------:R-:W-:Y:S05]  /*17480*/  BSYNC B1 ;  /* 0x0000000000017941 */ /* 0x000fea0003800000 */
.L_x_277:
        /* <DEDUP_REMOVED lines=13> */
.L_x_280:
[----:B------:R-:W-:Y:S05]  /*17560*/  BSYNC B1 ;  /* 0x0000000000017941 */ /* 0x000fea0003800000 */
.L_x_279:
        /* <DEDUP_REMOVED lines=13> */
.L_x_282:
[----:B------:R-:W-:Y:S05]  /*17640*/  BSYNC B1 ;  /* 0x0000000000017941 */ /* 0x000fea0003800000 */
.L_x_281:
        /* <DEDUP_REMOVED lines=13> */
.L_x_284:
[----:B------:R-:W-:Y:S05]  /*17720*/  BSYNC B1 ;  /* 0x0000000000017941 */ /* 0x000fea0003800000 */
.L_x_283:
        /* <DEDUP_REMOVED lines=13> */
.L_x_286:
[----:B------:R-:W-:Y:S05]  /*17800*/  BSYNC B1 ;  /* 0x0000000000017941 */ /* 0x000fea0003800000 */
.L_x_285:
        /* <DEDUP_REMOVED lines=13> */
.L_x_288:
[----:B------:R-:W-:Y:S05]  /*178e0*/  BSYNC B1 ;  /* 0x0000000000017941 */ /* 0x000fea0003800000 */
.L_x_287:
        /* <DEDUP_REMOVED lines=13> */
.L_x_290:
[----:B------:R-:W-:Y:S05]  /*179c0*/  BSYNC B1 ;  /* 0x0000000000017941 */ /* 0x000fea0003800000 */
.L_x_289:
        /* <DEDUP_REMOVED lines=13> */
.L_x_292:
[----:B------:R-:W-:Y:S05]  /*17aa0*/  BSYNC B1 ;  /* 0x0000000000017941 */ /* 0x000fea0003800000 */
.L_x_291:
        /* <DEDUP_REMOVED lines=13> */
.L_x_294:
[----:B------:R-:W-:Y:S05]  /*17b80*/  BSYNC B1 ;  /* 0x0000000000017941 */ /* 0x000fea0003800000 */
.L_x_293:
[----:B------:R-:W2:Y:S01]  /*17b90*/  LDL.LU R7, [R1+0x250] ;  /* 0x0002500001077983 */ /* 0x000ea20000300800 */
[----:B-----5:R-:W-:Y:S01]  /*17ba0*/  LOP3.LUT R4, R4, 0xff, RZ, 0xc0, !PT ;  /* 0x000000ff04047812 */ /* 0x020fe200078ec0ff */
[----:B------:R-:W-:Y:S01]  /*17bb0*/  BSSY B1, `(.L_x_295) ;  /* 0x0000013000017945 */ /* 0x000fe20003800000 */
[----:B0-----:R-:W-:Y:S02]  /*17bc0*/  IADD3 R5, P0, R35, 0x80, RZ ;  /* 0x0000008023057810 */ /* 0x001fe40007f1e0ff */
[----:B------:R-:W-:-:S03]  /*17bd0*/  F2FP.F16.E4M3.UNPACK_B R4, R4 ;  /* 0x00000004ff04723e */ /* 0x000fc600020006ff */
[----:B--234-:R-:W-:Y:S01]  /*17be0*/  IMAD.X R2, RZ, RZ, R37, P0 ;  /* 0x000000ffff027224 */ /* 0x01cfe200000e0625 */
[----:B------:R-:W-:Y:S01]  /*17bf0*/  ISETP.GE.AND P0, PT, R34, 0x81, PT ;  /* 0x000000812200780c */ /* 0x000fe20003f06270 */
[----:B------:R-:W-:Y:S02]  /*17c00*/  HADD2.F32 R4, -RZ, R4.H0_H0 ;  /* 0x20000004ff047230 */ /* 0x000fe40000004100 */
[----:B------:R-:W-:Y:S01]  /*17c10*/  IMAD R6, R2, UR6, RZ ;  /* 0x0000000602067c24 */ /* 0x000fe2000f8e02ff */
[----:B------:R-:W-:Y:S01]  /*17c20*/  ISETP.LT.OR P3, PT, R0, 0x1, !P0 ;  /* 0x000000010000780c */ /* 0x000fe20004761670 */
[----:B------:R-:W-:-:S04]  /*17c30*/  IMAD.WIDE.U32 R2, R5, UR6, R38 ;  /* 0x0000000605027c25 */ /* 0x000fc8000f8e0026 */
[----:B------:R-:W-:Y:S01]  /*17c40*/  FMUL R4, R4, UR21 ;  /* 0x0000001504047c20 */ /* 0x000fe20008400000 */
[----:B------:R-:W-:Y:S01]  /*17c50*/  IMAD R5, R5, UR7, R6 ;  /* 0x0000000705057c24 */ /* 0x000fe2000f8e0206 */
[----:B------:R-:W-:-:S04]  /*17c60*/  IADD3 R2, P2, R2, UR10, RZ ;  /* 0x0000000a02027c10 */ /* 0x000fc8000ff5e0ff */
[----:B------:R-:W-:Y:S01]  /*17c70*/  IADD3.X R3, R3, UR11, R5, P2, !PT ;  /* 0x0000000b03037c10 */ /* 0x000fe200097fe405 */
[----:B------:R-:W-:-:S05]  /*17c80*/  FFMA R4, R7, UR20, R4 ;  /* 0x0000001407047c23 */ /* 0x000fca0008000004 */
[----:B------:R-:W-:Y:S02]  /*17c90*/  F2FP.SATFINITE.E4M3.F32.PACK_AB_MERGE_C R7, RZ, R4, RZ ;  /* 0x00000004ff07723e */ /* 0x000fe400048070ff */
[----:B------:R-:W-:-:S03]  /*17ca0*/  PRMT R4, RZ, 0x7610, R4 ;  /* 0x00007610ff047816 */ /* 0x000fc60000000004 */
[----:B------:R0:W-:Y:S01]  /*17cb0*/  @!P1 STG.E.U8 desc[UR14][R26.64+0xf9], R7 ;  /* 0x0000f9071a009986 */ /* 0x0001e2000c10110e */
[----:B------:R-:W-:Y:S05]  /*17cc0*/  @P3 BRA `(.L_x_296) ;  /* 0x0000000000043947 */ /* 0x000fea0003800000 */
[----:B------:R2:W5:Y:S02]  /*17cd0*/  LDG.E.U8 R4, desc[UR14][R2.64] ;  /* 0x0000000e02047981 */ /* 0x000564000c1e1100 */
.L_x_296:
[----:B------:R-:W-:Y:S05]  /*17ce0*/  BSYNC B1 ;  /* 0x0000000000017941 */ /* 0x000fea0003800000 */
.L_x_295:
[----:B------:R-:W3:Y:S01]  /*17cf0*/  LDL.LU R5, [R1+0x254] ;  /* 0x0002540001057983 */ /* 0x000ee20000300800 */
        /* <DEDUP_REMOVED lines=12> */
.L_x_298:
[----:B------:R-:W-:Y:S05]  /*17dc0*/  BSYNC B1 ;  /* 0x0000000000017941 */ /* 0x000fea0003800000 */
.L_x_297:
[----:B---3--:R-:W3:Y:S01]  /*17dd0*/  LDL.LU R5, [R1+0x258] ;  /* 0x0002580001057983 */ /* 0x008ee20000300800 */
[----:B-----5:R-:W-:Y:S01]  /*17de0*/  LOP3.LUT R4, R4, 0xff, RZ, 0xc0, !PT ;  /* 0x000000ff04047812 */ /* 0x020fe200078ec0ff */
[----:B------:R-:W-:Y:S01]  /*17df0*/  BSSY B1, `(.L_x_299) ;  /* 0x0000013000017945 */ /* 0x000fe20003800000 */
[----:B------:R-:W-:Y:S02]  /*17e00*/  IADD3 R35, P1, R35, 0x88, RZ ;  /* 0x0000008823237810 */ /* 0x000fe40007f3e0ff */
[----:B------:R-:W-:Y:S02]  /*17e10*/  F2FP.F16.E4M3.UNPACK_B R4, R4 ;  /* 0x00000004ff04723e */ /* 0x000fe400020006ff */
[----:B------:R-:W-:Y:S01]  /*17e20*/  PRMT R6, RZ, 0x7610, R6 ;  /* 0x00007610ff067816 */ /* 0x000fe20000000006 */
[----:B------:R-:W-:Y:S01]  /*17e30*/  IMAD.X R36, RZ, RZ, R37, P1 ;  /* 0x000000ffff247224 */ /* 0x000fe200008e0625 */
[----:B------:R-:W-:Y:S01]  /*17e40*/  ISETP.GE.AND P1, PT, R34, 0x89, PT ;  /* 0x000000892200780c */ /* 0x000fe20003f26270 */
[----:B------:R-:W-:-:S02]  /*17e50*/  HADD2.F32 R4, -RZ, R4.H0_H0 ;  /* 0x20000004ff047230 */ /* 0x000fc40000004100 */
[----:B------:R-:W-:Y:S01]  /*17e60*/  IMAD R36, R36, UR6, RZ ;  /* 0x0000000624247c24 */ /* 0x000fe2000f8e02ff */
[----:B------:R-:W-:Y:S01]  /*17e70*/  ISETP.LT.OR P5, PT, R0, 0x1, !P1 ;  /* 0x000000010000780c */ /* 0x000fe20004fa1670 */
[----:B------:R-:W-:-:S04]  /*17e80*/  IMAD.WIDE.U32 R38, R35, UR6, R38 ;  /* 0x0000000623267c25 */ /* 0x000fc8000f8e0026 */
[----:B------:R-:W-:Y:S01]  /*17e90*/  FMUL R4, R4, UR21 ;  /* 0x0000001504047c20 */ /* 0x000fe20008400000 */
[----:B------:R-:W-:-:S03]  /*17ea0*/  IMAD R35, R35, UR7, R36 ;  /* 0x0000000723237c24 */ /* 0x000fc6000f8e0224 */
[----:B---3--:R-:W-:Y:S01]  /*17eb0*/  FFMA R5, R5, UR20, R4 ;  /* 0x0000001405057c23 */ /* 0x008fe20008000004 */
[----:B------:R-:W-:-:S04]  /*17ec0*/  IADD3 R4, P3, R38, UR10, RZ ;  /* 0x0000000a26047c10 */ /* 0x000fc8000ff7e0ff */
[----:B0-----:R-:W-:Y:S02]  /*17ed0*/  F2FP.SATFINITE.E4M3.F32.PACK_AB_MERGE_C R7, RZ, R5, RZ ;  /* 0x00000005ff07723e */ /* 0x001fe400048070ff */
[----:B------:R-:W-:-:S03]  /*17ee0*/  IADD3.X R5, R39, UR11, R35, P3, !PT ;  /* 0x0000000b27057c10 */ /* 0x000fc60009ffe423 */
[----:B------:R0:W-:Y:S01]  /*17ef0*/  @!P2 STG.E.U8 desc[UR14][R30.64+0x1], R7 ;  /* 0x000001071e00a986 */ /* 0x0001e2000c10110e */
[----:B------:R-:W-:Y:S05]  /*17f00*/  @P5 BRA `(.L_x_300) ;  /* 0x0000000000045947 */ /* 0x000fea0003800000 */
[----:B------:R3:W5:Y:S02]  /*17f10*/  LDG.E.U8 R6, desc[UR14][R4.64] ;  /* 0x0000000e04067981 */ /* 0x000764000c1e1100 */
.L_x_300:
[----:B------:R-:W-:Y:S05]  /*17f20*/  BSYNC B1 ;  /* 0x0000000000017941 */ /* 0x000fea0003800000 */
.L_x_299:
        /* <DEDUP_REMOVED lines=13> */
.L_x_302:
[----:B------:R-:W-:Y:S05]  /*18000*/  BSYNC B1 ;  /* 0x0000000000017941 */ /* 0x000fea0003800000 */
.L_x_301:
        /* <DEDUP_REMOVED lines=13> */
.L_x_304:
[----:B------:R-:W-:Y:S05]  /*180e0*/  BSYNC B1 ;  /* 0x0000000000017941 */ /* 0x000fea0003800000 */
.L_x_303:
        /* <DEDUP_REMOVED lines=13> */
.L_x_306:
[----:B------:R-:W-:Y:S05]  /*181c0*/  BSYNC B1 ;  /* 0x0000000000017941 */ /* 0x000fea0003800000 */
.L_x_305:
        /* <DEDUP_REMOVED lines=13> */
.L_x_308:
[----:B------:R-:W-:Y:S05]  /*182a0*/  BSYNC B1 ;  /* 0x0000000000017941 */ /* 0x000fea0003800000 */
.L_x_307:
        /* <DEDUP_REMOVED lines=13> */
.L_x_310:
[----:B------:R-:W-:Y:S05]  /*18380*/  BSYNC B1 ;  /* 0x0000000000017941 */ /* 0x000fea0003800000 */
.L_x_309:
        /* <DEDUP_REMOVED lines=13> */
.L_x_312:
[----:B------:R-:W-:Y:S05]  /*18460*/  BSYNC B1 ;  /* 0x0000000000017941 */ /* 0x000fea0003800000 */
.L_x_311:
        /* <DEDUP_REMOVED lines=13> */
.L_x_314:
[----:B------:R-:W-:Y:S05]  /*18540*/  BSYNC B1 ;  /* 0x0000000000017941 */ /* 0x000fea0003800000 */
.L_x_313:
        /* <DEDUP_REMOVED lines=13> */
.L_x_316:
[----:B------:R-:W-:Y:S05]  /*18620*/  BSYNC B1 ;  /* 0x0000000000017941 */ /* 0x000fea0003800000 */
.L_x_315:
        /* <DEDUP_REMOVED lines=13> */
.L_x_318:
[----:B------:R-:W-:Y:S05]  /*18700*/  BSYNC B1 ;  /* 0x0000000000017941 */ /* 0x000fea0003800000 */
.L_x_317:
        /* <DEDUP_REMOVED lines=13> */
.L_x_320:
[----:B------:R-:W-:Y:S05]  /*187e0*/  BSYNC B1 ;  /* 0x0000000000017941 */ /* 0x000fea0003800000 */
.L_x_319:
        /* <DEDUP_REMOVED lines=13> */
.L_x_322:
[----:B------:R-:W-:Y:S05]  /*188c0*/  BSYNC B1 ;  /* 0x0000000000017941 */ /* 0x000fea0003800000 */
.L_x_321:
        /* <DEDUP_REMOVED lines=13> */
.L_x_324:
[----:B------:R-:W-:Y:S05]  /*189a0*/  BSYNC B1 ;  /* 0x0000000000017941 */ /* 0x000fea0003800000 */
.L_x_323:
        /* <DEDUP_REMOVED lines=13> */
.L_x_326:
[----:B------:R-:W-:Y:S05]  /*18a80*/  BSYNC B1 ;  /* 0x0000000000017941 */ /* 0x000fea0003800000 */
.L_x_325:
        /* <DEDUP_REMOVED lines=13> */
.L_x_328:
[----:B------:R-:W-:Y:S05]  /*18b60*/  BSYNC B1 ;  /* 0x0000000000017941 */ /* 0x000fea0003800000 */
.L_x_327:
        /* <DEDUP_REMOVED lines=13> */
.L_x_330:
[----:B------:R-:W-:Y:S05]  /*18c40*/  BSYNC B1 ;  /* 0x0000000000017941 */ /* 0x000fea0003800000 */
.L_x_329:
        /* <DEDUP_REMOVED lines=13> */
.L_x_332:
[----:B------:R-:W-:Y:S05]  /*18d20*/  BSYNC B1 ;  /* 0x0000000000017941 */ /* 0x000fea0003800000 */
.L_x_331:
        /* <DEDUP_REMOVED lines=13> */
.L_x_334:
[----:B------:R-:W-:Y:S05]  /*18e00*/  BSYNC B1 ;  /* 0x0000000000017941 */ /* 0x000fea0003800000 */
.L_x_333:
        /* <DEDUP_REMOVED lines=13> */
.L_x_336:
[----:B------:R-:W-:Y:S05]  /*18ee0*/  BSYNC B1 ;  /* 0x0000000000017941 */ /* 0x000fea0003800000 */
.L_x_335:
        /* <DEDUP_REMOVED lines=13> */
.L_x_338:
[----:B------:R-:W-:Y:S05]  /*18fc0*/  BSYNC B1 ;  /* 0x0000000000017941 */ /* 0x000fea0003800000 */
.L_x_337:
        /* <DEDUP_REMOVED lines=13> */
.L_x_340:
[----:B------:R-:W-:Y:S05]  /*190a0*/  BSYNC B1 ;  /* 0x0000000000017941 */ /* 0x000fea0003800000 */
.L_x_339:
        /* <DEDUP_REMOVED lines=13> */
.L_x_342:
[----:B------:R-:W-:Y:S05]  /*19180*/  BSYNC B1 ;  /* 0x0000000000017941 */ /* 0x000fea0003800000 */
.L_x_341:
        /* <DEDUP_REMOVED lines=13> */
.L_x_344:
[----:B------:R-:W-:Y:S05]  /*19260*/  BSYNC B1 ;  /* 0x0000000000017941 */ /* 0x000fea0003800000 */
.L_x_343:
        /* <DEDUP_REMOVED lines=13> */
.L_x_346:
[----:B------:R-:W-:Y:S05]  /*19340*/  BSYNC B1 ;  /* 0x0000000000017941 */ /* 0x000fea0003800000 */
.L_x_345:
        /* <DEDUP_REMOVED lines=13> */
.L_x_348:
[----:B------:R-:W-:Y:S05]  /*19420*/  BSYNC B1 ;  /* 0x0000000000017941 */ /* 0x000fea0003800000 */
.L_x_347:
        /* <DEDUP_REMOVED lines=13> */
.L_x_350:
[----:B------:R-:W-:Y:S05]  /*19500*/  BSYNC B1 ;  /* 0x0000000000017941 */ /* 0x000fea0003800000 */
.L_x_349:
        /* <DEDUP_REMOVED lines=13> */
.L_x_352:
[----:B------:R-:W-:Y:S05]  /*195e0*/  BSYNC B1 ;  /* 0x0000000000017941 */ /* 0x000fea0003800000 */
.L_x_351:
        /* <DEDUP_REMOVED lines=13> */
.L_x_354:
[----:B------:R-:W-:Y:S05]  /*196c0*/  BSYNC B1 ;  /* 0x0000000000017941 */ /* 0x000fea0003800000 */
.L_x_353:
        /* <DEDUP_REMOVED lines=13> */
.L_x_356:
[----:B------:R-:W-:Y:S05]  /*197a0*/  BSYNC B1 ;  /* 0x0000000000017941 */ /* 0x000fea0003800000 */
.L_x_355:
        /* <DEDUP_REMOVED lines=13> */
.L_x_358:
[----:B------:R-:W-:Y:S05]  /*19880*/  BSYNC B1 ;  /* 0x0000000000017941 */ /* 0x000fea0003800000 */
.L_x_357:
        /* <DEDUP_REMOVED lines=13> */
.L_x_360:
[----:B------:R-:W-:Y:S05]  /*19960*/  BSYNC B1 ;  /* 0x0000000000017941 */ /* 0x000fea0003800000 */
.L_x_359:
        /* <DEDUP_REMOVED lines=13> */
.L_x_362:
[----:B------:R-:W-:Y:S05]  /*19a40*/  BSYNC B1 ;  /* 0x0000000000017941 */ /* 0x000fea0003800000 */
.L_x_361:
        /* <DEDUP_REMOVED lines=13> */
.L_x_364:
[----:B------:R-:W-:Y:S05]  /*19b20*/  BSYNC B1 ;  /* 0x0000000000017941 */ /* 0x000fea0003800000 */
.L_x_363:
        /* <DEDUP_REMOVED lines=13> */
.L_x_366:
[----:B------:R-:W-:Y:S05]  /*19c00*/  BSYNC B1 ;  /* 0x0000000000017941 */ /* 0x000fea0003800000 */
.L_x_365:
        /* <DEDUP_REMOVED lines=13> */
.L_x_368:
[----:B------:R-:W-:Y:S05]  /*19ce0*/  BSYNC B1 ;  /* 0x0000000000017941 */ /* 0x000fea0003800000 */
.L_x_367:
        /* <DEDUP_REMOVED lines=13> */
.L_x_370:
[----:B------:R-:W-:Y:S05]  /*19dc0*/  BSYNC B1 ;  /* 0x0000000000017941 */ /* 0x000fea0003800000 */
.L_x_369:
        /* <DEDUP_REMOVED lines=13> */
.L_x_372:
[----:B------:R-:W-:Y:S05]  /*19ea0*/  BSYNC B1 ;  /* 0x0000000000017941 */ /* 0x000fea0003800000 */
.L_x_371:
        /* <DEDUP_REMOVED lines=13> */
.L_x_374:
[----:B------:R-:W-:Y:S05]  /*19f80*/  BSYNC B1 ;  /* 0x0000000000017941 */ /* 0x000fea0003800000 */
.L_x_373:
        /* <DEDUP_REMOVED lines=13> */
.L_x_376:
[----:B------:R-:W-:Y:S05]  /*1a060*/  BSYNC B1 ;  /* 0x0000000000017941 */ /* 0x000fea0003800000 */
.L_x_375:
        /* <DEDUP_REMOVED lines=13> */
.L_x_378:
[----:B------:R-:W-:Y:S05]  /*1a140*/  BSYNC B1 ;  /* 0x0000000000017941 */ /* 0x000fea0003800000 */
.L_x_377:
        /* <DEDUP_REMOVED lines=13> */
.L_x_380:
[----:B------:R-:W-:Y:S05]  /*1a220*/  BSYNC B1 ;  /* 0x0000000000017941 */ /* 0x000fea0003800000 */
.L_x_379:
        /* <DEDUP_REMOVED lines=13> */
.L_x_382:
[----:B------:R-:W-:Y:S05]  /*1a300*/  BSYNC B1 ;  /* 0x0000000000017941 */ /* 0x000fea0003800000 */
.L_x_381:
        /* <DEDUP_REMOVED lines=13> */
.L_x_384:
[----:B------:R-:W-:Y:S05]  /*1a3e0*/  BSYNC B1 ;  /* 0x0000000000017941 */ /* 0x000fea0003800000 */
.L_x_383:
        /* <DEDUP_REMOVED lines=13> */
.L_x_386:
[----:B------:R-:W-:Y:S05]  /*1a4c0*/  BSYNC B1 ;  /* 0x0000000000017941 */ /* 0x000fea0003800000 */
.L_x_385:
        /* <DEDUP_REMOVED lines=13> */
.L_x_388:
[----:B------:R-:W-:Y:S05]  /*1a5a0*/  BSYNC B1 ;  /* 0x0000000000017941 */ /* 0x000fea0003800000 */
.L_x_387:
        /* <DEDUP_REMOVED lines=13> */
.L_x_390:
[----:B------:R-:W-:Y:S05]  /*1a680*/  BSYNC B1 ;  /* 0x0000000000017941 */ /* 0x000fea0003800000 */
.L_x_389:
        /* <DEDUP_REMOVED lines=13> */
.L_x_392:
[----:B------:R-:W-:Y:S05]  /*1a760*/  BSYNC B1 ;  /* 0x0000000000017941 */ /* 0x000fea0003800000 */
.L_x_391:
        /* <DEDUP_REMOVED lines=13> */
.L_x_394:
[----:B------:R-:W-:Y:S05]  /*1a840*/  BSYNC B1 ;  /* 0x0000000000017941 */ /* 0x000fea0003800000 */
.L_x_393:
        /* <DEDUP_REMOVED lines=13> */
.L_x_396:
[----:B------:R-:W-:Y:S05]  /*1a920*/  BSYNC B1 ;  /* 0x0000000000017941 */ /* 0x000fea0003800000 */
.L_x_395:
        /* <DEDUP_REMOVED lines=13> */
.L_x_398:
[----:B------:R-:W-:Y:S05]  /*1aa00*/  BSYNC B1 ;  /* 0x0000000000017941 */ /* 0x000fea0003800000 */
.L_x_397:
        /* <DEDUP_REMOVED lines=13> */
.L_x_400:
[----:B------:R-:W-:Y:S05]  /*1aae0*/  BSYNC B1 ;  /* 0x0000000000017941 */ /* 0x000fea0003800000 */
.L_x_399:
        /* <DEDUP_REMOVED lines=13> */
.L_x_402:
[----:B------:R-:W-:Y:S05]  /*1abc0*/  BSYNC B1 ;  /* 0x0000000000017941 */ /* 0x000fea0003800000 */
.L_x_401:
        /* <DEDUP_REMOVED lines=13> */
.L_x_404:
[----:B------:R-:W-:Y:S05]  /*1aca0*/  BSYNC B1 ;  /* 0x0000000000017941 */ /* 0x000fea0003800000 */
.L_x_403:
        /* <DEDUP_REMOVED lines=13> */
.L_x_406:
[----:B------:R-:W-:Y:S05]  /*1ad80*/  BSYNC B1 ;  /* 0x0000000000017941 */ /* 0x000fea0003800000 */
.L_x_405:
        /* <DEDUP_REMOVED lines=13> */
.L_x_408:
[----:B------:R-:W-:Y:S05]  /*1ae60*/  BSYNC B1 ;  /* 0x0000000000017941 */ /* 0x000fea0003800000 */
.L_x_407:
        /* <DEDUP_REMOVED lines=13> */
.L_x_410:
[----:B------:R-:W-:Y:S05]  /*1af40*/  BSYNC B1 ;  /* 0x0000000000017941 */ /* 0x000fea0003800000 */
.L_x_409:
        /* <DEDUP_REMOVED lines=13> */
.L_x_412:
[----:B------:R-:W-:Y:S05]  /*1b020*/  BSYNC B1 ;  /* 0x0000000000017941 */ /* 0x000fea0003800000 */
.L_x_411:
        /* <DEDUP_REMOVED lines=13> */
.L_x_414:
[----:B------:R-:W-:Y:S05]  /*1b100*/  BSYNC B1 ;  /* 0x0000000000017941 */ /* 0x000fea0003800000 */
.L_x_413:
        /* <DEDUP_REMOVED lines=13> */
.L_x_416:
[----:B------:R-:W-:Y:S05]  /*1b1e0*/  BSYNC B1 ;  /* 0x0000000000017941 */ /* 0x000fea0003800000 */
.L_x_415:
        /* <DEDUP_REMOVED lines=13> */
.L_x_418:
[----:B------:R-:W-:Y:S05]  /*1b2c0*/  BSYNC B1 ;  /* 0x0000000000017941 */ /* 0x000fea0003800000 */
.L_x_417:
        /* <DEDUP_REMOVED lines=13> */
.L_x_420:
[----:B------:R-:W-:Y:S05]  /*1b3a0*/  BSYNC B1 ;  /* 0x0000000000017941 */ /* 0x000fea0003800000 */
.L_x_419:
        /* <DEDUP_REMOVED lines=13> */
.L_x_422:
[----:B------:R-:W-:Y:S05]  /*1b480*/  BSYNC B1 ;  /* 0x0000000000017941 */ /* 0x000fea0003800000 */
.L_x_421:
        /* <DEDUP_REMOVED lines=13> */
.L_x_424:
[----:B------:R-:W-:Y:S05]  /*1b560*/  BSYNC B1 ;  /* 0x0000000000017941 */ /* 0x000fea0003800000 */
.L_x_423:
        /* <DEDUP_REMOVED lines=13> */
.L_x_426:
[----:B------:R-:W-:Y:S05]  /*1b640*/  BSYNC B1 ;  /* 0x0000000000017941 */ /* 0x000fea0003800000 */
.L_x_425:
        /* <DEDUP_REMOVED lines=13> */
.L_x_428:
[----:B------:R-:W-:Y:S05]  /*1b720*/  BSYNC B1 ;  /* 0x0000000000017941 */ /* 0x000fea0003800000 */
.L_x_427:
        /* <DEDUP_REMOVED lines=13> */
.L_x_430:
[----:B------:R-:W-:Y:S05]  /*1b800*/  BSYNC B1 ;  /* 0x0000000000017941 */ /* 0x000fea0003800000 */
.L_x_429:
        /* <DEDUP_REMOVED lines=13> */
.L_x_432:
[----:B------:R-:W-:Y:S05]  /*1b8e0*/  BSYNC B1 ;  /* 0x0000000000017941 */ /* 0x000fea0003800000 */
.L_x_431:
        /* <DEDUP_REMOVED lines=13> */
.L_x_434:
[----:B------:R-:W-:Y:S05]  /*1b9c0*/  BSYNC B1 ;  /* 0x0000000000017941 */ /* 0x000fea0003800000 */
.L_x_433:
        /* <DEDUP_REMOVED lines=13> */
.L_x_436:
[----:B------:R-:W-:Y:S05]  /*1baa0*/  BSYNC B1 ;  /* 0x0000000000017941 */ /* 0x000fea0003800000 */
.L_x_435:
        /* <DEDUP_REMOVED lines=13> */
.L_x_438:
[----:B------:R-:W-:Y:S05]  /*1bb80*/  BSYNC B1 ;  /* 0x0000000000017941 */ /* 0x000fea0003800000 */
.L_x_437:
        /* <DEDUP_REMOVED lines=13> */
.L_x_440:
[----:B------:R-:W-:Y:S05]  /*1bc60*/  BSYNC B1 ;  /* 0x0000000000017941 */ /* 0x000fea0003800000 */
.L_x_439:
        /* <DEDUP_REMOVED lines=13> */
.L_x_442:
[----:B------:R-:W-:Y:S05]  /*1bd40*/  BSYNC B1 ;  /* 0x0000000000017941 */ /* 0x000fea0003800000 */
.L_x_441:
        /* <DEDUP_REMOVED lines=13> */
.L_x_444:
[----:B------:R-:W-:Y:S05]  /*1be20*/  BSYNC B1 ;  /* 0x0000000000017941 */ /* 0x000fea0003800000 */
.L_x_443:
        /* <DEDUP_REMOVED lines=13> */
.L_x_446:
[----:B------:R-:W-:Y:S05]  /*1bf00*/  BSYNC B1 ;  /* 0x0000000000017941 */ /* 0x000fea0003800000 */
.L_x_445:
        /* <DEDUP_REMOVED lines=13> */
.L_x_448:
[----:B------:R-:W-:Y:S05]  /*1bfe0*/  BSYNC B1 ;  /* 0x0000000000017941 */ /* 0x000fea0003800000 */
.L_x_447:
        /* <DEDUP_REMOVED lines=13> */
.L_x_450:
[----:B------:R-:W-:Y:S05]  /*1c0c0*/  BSYNC B1 ;  /* 0x0000000000017941 */ /* 0x000fea0003800000 */
.L_x_449:
        /* <DEDUP_REMOVED lines=13> */
.L_x_452:
[----:B------:R-:W-:Y:S05]  /*1c1a0*/  BSYNC B1 ;  /* 0x0000000000017941 */ /* 0x000fea0003800000 */
.L_x_451:
        /* <DEDUP_REMOVED lines=13> */
.L_x_454:
[----:B------:R-:W-:Y:S05]  /*1c280*/  BSYNC B1 ;  /* 0x0000000000017941 */ /* 0x000fea0003800000 */
.L_x_453:
        /* <DEDUP_REMOVED lines=13> */
.L_x_456:
[----:B------:R-:W-:Y:S05]  /*1c360*/  BSYNC B1 ;  /* 0x0000000000017941 */ /* 0x000fea0003800000 */
.L_x_455:
        /* <DEDUP_REMOVED lines=13> */
.L_x_458:
[----:B------:R-:W-:Y:S05]  /*1c440*/  BSYNC B1 ;  /* 0x0000000000017941 */ /* 0x000fea0003800000 */
.L_x_457:
        /* <DEDUP_REMOVED lines=13> */
.L_x_460:
[----:B------:R-:W-:Y:S05]  /*1c520*/  BSYNC B1 ;  /* 0x0000000000017941 */ /* 0x000fea0003800000 */
.L_x_459:
        /* <DEDUP_REMOVED lines=13> */
.L_x_462:
[----:B------:R-:W-:Y:S05]  /*1c600*/  BSYNC B1 ;  /* 0x0000000000017941 */ /* 0x000fea0003800000 */
.L_x_461:
        /* <DEDUP_REMOVED lines=13> */
.L_x_464:
[----:B------:R-:W-:Y:S05]  /*1c6e0*/  BSYNC B1 ;  /* 0x0000000000017941 */ /* 0x000fea0003800000 */
.L_x_463:
        /* <DEDUP_REMOVED lines=13> */
.L_x_466:
[----:B------:R-:W-:Y:S05]  /*1c7c0*/  BSYNC B1 ;  /* 0x0000000000017941 */ /* 0x000fea0003800000 */
.L_x_465:
        /* <DEDUP_REMOVED lines=13> */
.L_x_468:
[----:B------:R-:W-:Y:S05]  /*1c8a0*/  BSYNC B1 ;  /* 0x0000000000017941 */ /* 0x000fea0003800000 */
.L_x_467:
        /* <DEDUP_REMOVED lines=13> */
.L_x_470:
[----:B------:R-:W-:Y:S05]  /*1c980*/  BSYNC B1 ;  /* 0x0000000000017941 */ /* 0x000fea0003800000 */
.L_x_469:
        /* <DEDUP_REMOVED lines=13> */
.L_x_472:
[----:B------:R-:W-:Y:S05]  /*1ca60*/  BSYNC B1 ;  /* 0x0000000000017941 */ /* 0x000fea0003800000 */
.L_x_471:
        /* <DEDUP_REMOVED lines=13> */
.L_x_474:
[----:B------:R-:W-:Y:S05]  /*1cb40*/  BSYNC B1 ;  /* 0x0000000000017941 */ /* 0x000fea0003800000 */
.L_x_473:
        /* <DEDUP_REMOVED lines=13> */
.L_x_476:
[----:B------:R-:W-:Y:S05]  /*1cc20*/  BSYNC B1 ;  /* 0x0000000000017941 */ /* 0x000fea0003800000 */
.L_x_475:
        /* <DEDUP_REMOVED lines=13> */
.L_x_478:
[----:B------:R-:W-:Y:S05]  /*1cd00*/  BSYNC B1 ;  /* 0x0000000000017941 */ /* 0x000fea0003800000 */
.L_x_477:
        /* <DEDUP_REMOVED lines=13> */
.L_x_480:
[----:B------:R-:W-:Y:S05]  /*1cde0*/  BSYNC B1 ;  /* 0x0000000000017941 */ /* 0x000fea0003800000 */
.L_x_479:
        /* <DEDUP_REMOVED lines=13> */
.L_x_482:
[----:B------:R-:W-:Y:S05]  /*1cec0*/  BSYNC B1 ;  /* 0x0000000000017941 */ /* 0x000fea0003800000 */
.L_x_481:
        /* <DEDUP_REMOVED lines=13> */
.L_x_484:
[----:B------:R-:W-:Y:S05]  /*1cfa0*/  BSYNC B1 ;  /* 0x0000000000017941 */ /* 0x000fea0003800000 */
.L_x_483:
        /* <DEDUP_REMOVED lines=13> */
.L_x_486:
[----:B------:R-:W-:Y:S05]  /*1d080*/  BSYNC B1 ;  /* 0x0000000000017941 */ /* 0x000fea0003800000 */
.L_x_485:
        /* <DEDUP_REMOVED lines=13> */
.L_x_488:
[----:B------:R-:W-:Y:S05]  /*1d160*/  BSYNC B1 ;  /* 0x0000000000017941 */ /* 0x000fea0003800000 */
.L_x_487:
        /* <DEDUP_REMOVED lines=13> */
.L_x_490:
[----:B------:R-:W-:Y:S05]  /*1d240*/  BSYNC B1 ;  /* 0x0000000000017941 */ /* 0x000fea0003800000 */
.L_x_489:
        /* <DEDUP_REMOVED lines=13> */
.L_x_492:
[----:B------:R-:W-:Y:S05]  /*1d320*/  BSYNC B1 ;  /* 0x0000000000017941 */ /* 0x000fea0003800000 */
.L_x_491:
        /* <DEDUP_REMOVED lines=13> */
.L_x_494:
[----:B------:R-:W-:Y:S05]  /*1d400*/  BSYNC B1 ;  /* 0x0000000000017941 */ /* 0x000fea0003800000 */
.L_x_493:
        /* <DEDUP_REMOVED lines=13> */
.L_x_496:
[----:B------:R-:W-:Y:S05]  /*1d4e0*/  BSYNC B1 ;  /* 0x0000000000017941 */ /* 0x000fea0003800000 */
.L_x_495:
        /* <DEDUP_REMOVED lines=13> */
.L_x_498:
[----:B------:R-:W-:Y:S05]  /*1d5c0*/  BSYNC B1 ;  /* 0x0000000000017941 */ /* 0x000fea0003800000 */
.L_x_497:
        /* <DEDUP_REMOVED lines=13> */
.L_x_500:
[----:B------:R-:W-:Y:S05]  /*1d6a0*/  BSYNC B1 ;  /* 0x0000000000017941 */ /* 0x000fea0003800000 */
.L_x_499:
        /* <DEDUP_REMOVED lines=13> */
.L_x_502:
[----:B------:R-:W-:Y:S05]  /*1d780*/  BSYNC B1 ;  /* 0x0000000000017941 */ /* 0x000fea0003800000 */
.L_x_501:
        /* <DEDUP_REMOVED lines=13> */
.L_x_504:
[----:B------:R-:W-:Y:S05]  /*1d860*/  BSYNC B1 ;  /* 0x0000000000017941 */ /* 0x000fea0003800000 */
.L_x_503:
        /* <DEDUP_REMOVED lines=13> */
.L_x_506:
[----:B------:R-:W-:Y:S05]  /*1d940*/  BSYNC B1 ;  /* 0x0000000000017941 */ /* 0x000fea0003800000 */
.L_x_505:
        /* <DEDUP_REMOVED lines=13> */
.L_x_508:
[----:B------:R-:W-:Y:S05]  /*1da20*/  BSYNC B1 ;  /* 0x0000000000017941 */ /* 0x000fea0003800000 */
.L_x_507:
        /* <DEDUP_REMOVED lines=13> */
.L_x_510:
[----:B------:R-:W-:Y:S05]  /*1db00*/  BSYNC B1 ;  /* 0x0000000000017941 */ /* 0x000fea0003800000 */
.L_x_509:
        /* <DEDUP_REMOVED lines=13> */
.L_x_512:
[----:B------:R-:W-:Y:S05]  /*1dbe0*/  BSYNC B1 ;  /* 0x0000000000017941 */ /* 0x000fea0003800000 */
.L_x_511:
        /* <DEDUP_REMOVED lines=13> */
.L_x_514:
[----:B------:R-:W-:Y:S05]  /*1dcc0*/  BSYNC B1 ;  /* 0x0000000000017941 */ /* 0x000fea0003800000 */
.L_x_513:
        /* <DEDUP_REMOVED lines=13> */
.L_x_516:
[----:B------:R-:W-:Y:S05]  /*1dda0*/  BSYNC B1 ;  /* 0x0000000000017941 */ /* 0x000fea0003800000 */
.L_x_515:
        /* <DEDUP_REMOVED lines=13> */
.L_x_518:
[----:B------:R-:W-:Y:S05]  /*1de80*/  BSYNC B1 ;  /* 0x0000000000017941 */ /* 0x000fea0003800000 */
.L_x_517:
        /* <DEDUP_REMOVED lines=13> */
.L_x_520:
[----:B------:R-:W-:Y:S05]  /*1df60*/  BSYNC B1 ;  /* 0x0000000000017941 */ /* 0x000fea0003800000 */
.L_x_519:
        /* <DEDUP_REMOVED lines=13> */
.L_x_522:
[----:B------:R-:W-:Y:S05]  /*1e040*/  BSYNC B1 ;  /* 0x0000000000017941 */ /* 0x000fea0003800000 */
.L_x_521:
        /* <DEDUP_REMOVED lines=13> */
.L_x_524:
[----:B------:R-:W-:Y:S05]  /*1e120*/  BSYNC B1 ;  /* 0x0000000000017941 */ /* 0x000fea0003800000 */
.L_x_523:
        /* <DEDUP_REMOVED lines=13> */
.L_x_526:
[----:B------:R-:W-:Y:S05]  /*1e200*/  BSYNC B1 ;  /* 0x0000000000017941 */ /* 0x000fea0003800000 */
.L_x_525:
        /* <DEDUP_REMOVED lines=13> */
.L_x_528:
[----:B------:R-:W-:Y:S05]  /*1e2e0*/  BSYNC B1 ;  /* 0x0000000000017941 */ /* 0x000fea0003800000 */
.L_x_527:
        /* <DEDUP_REMOVED lines=13> */
.L_x_530:
[----:B------:R-:W-:Y:S05]  /*1e3c0*/  BSYNC B1 ;  /* 0x0000000000017941 */ /* 0x000fea0003800000 */
.L_x_529:
        /* <DEDUP_REMOVED lines=13> */
.L_x_532:
[----:B------:R-:W-:Y:S05]  /*1e4a0*/  BSYNC B1 ;  /* 0x0000000000017941 */ /* 0x000fea0003800000 */
.L_x_531:
        /* <DEDUP_REMOVED lines=13> */
.L_x_534:
[----:B------:R-:W-:Y:S05]  /*1e580*/  BSYNC B1 ;  /* 0x0000000000017941 */ /* 0x000fea0003800000 */
.L_x_533:
        /* <DEDUP_REMOVED lines=13> */
.L_x_536:
[----:B------:R-:W-:Y:S05]  /*1e660*/  BSYNC B1 ;  /* 0x0000000000017941 */ /* 0x000fea0003800000 */
.L_x_535:
        /* <DEDUP_REMOVED lines=13> */
.L_x_538:
[----:B------:R-:W-:Y:S05]  /*1e740*/  BSYNC B1 ;  /* 0x0000000000017941 */ /* 0x000fea0003800000 */
.L_x_537:
        /* <DEDUP_REMOVED lines=13> */
.L_x_540:
[----:B------:R-:W-:Y:S05]  /*1e820*/  BSYNC B1 ;  /* 0x0000000000017941 */ /* 0x000fea0003800000 */
.L_x_539:
        /* <DEDUP_REMOVED lines=13> */
.L_x_542:
[----:B------:R-:W-:Y:S05]  /*1e900*/  BSYNC B1 ;  /* 0x0000000000017941 */ /* 0x000fea0003800000 */
.L_x_541:
        /* <DEDUP_REMOVED lines=13> */
.L_x_544:
[----:B------:R-:W-:Y:S05]  /*1e9e0*/  BSYNC B1 ;  /* 0x0000000000017941 */ /* 0x000fea0003800000 */
.L_x_543:
        /* <DEDUP_REMOVED lines=13> */
.L_x_546:
[----:B------:R-:W-:Y:S05]  /*1eac0*/  BSYNC B1 ;  /* 0x0000000000017941 */ /* 0x000fea0003800000 */
.L_x_545:
[----:B--234-:R-:W2:Y:S01]  /*1ead0*/  LDL.LU R3, [R1+0x448] ;  /* 0x0004480001037983 */ /* 0x01cea20000300800 */
[----:B-----5:R-:W-:Y:S01]  /*1eae0*/  LOP3.LUT R6, R6, 0xff, RZ, 0xc0, !PT ;  /* 0x000000ff06067812 */ /* 0x020fe200078ec0ff */
[----:B------:R-:W-:Y:S01]  /*1eaf0*/  BSSY B1, `(.L_x_547) ;  /* 0x000000b000017945 */ /* 0x000fe20003800000 */
[----:B------:R-:W-:Y:S02]  /*1eb00*/  ISETP.LT.OR P2, PT, R0, 0xf9, !P1 ;  /* 0x000000f90000780c */ /* 0x000fe40004f41670 */
[----:B------:R-:W-:Y:S02]  /*1eb10*/  F2FP.F16.E4M3.UNPACK_B R6, R6 ;  /* 0x00000006ff06723e */ /* 0x000fe400020006ff */
[----:B------:R-:W-:-:S03]  /*1eb20*/  PRMT R2, RZ, 0x7610, R2 ;  /* 0x00007610ff027816 */ /* 0x000fc60000000002 */
[----:B------:R-:W-:-:S05]  /*1eb30*/  HADD2.F32 R6, -RZ, R6.H0_H0 ;  /* 0x20000006ff067230 */ /* 0x000fca0000004100 */
[----:B------:R-:W-:-:S04]  /*1eb40*/  FMUL R6, R6, UR21 ;  /* 0x0000001506067c20 */ /* 0x000fc80008400000 */
[----:B--2---:R-:W-:-:S05]  /*1eb50*/  FFMA R6, R3, UR20, R6 ;  /* 0x0000001403067c23 */ /* 0x004fca0008000006 */
[----:B------:R-:W-:-:S05]  /*1eb60*/  F2FP.SATFINITE.E4M3.F32.PACK_AB_MERGE_C R3, RZ, R6, RZ ;  /* 0x00000006ff03723e */ /* 0x000fca00048070ff */
[----:B------:R2:W-:Y:S01]  /*1eb70*/  @!P0 STG.E.U8 desc[UR14][R30.64+0xf9], R3 ;  /* 0x0000f9031e008986 */ /* 0x0005e2000c10110e */
[----:B------:R-:W-:Y:S05]  /*1eb80*/  @P2 BRA `(.L_x_548) ;  /* 0x0000000000042947 */ /* 0x000fea0003800000 */
[----:B------:R3:W5:Y:S02]  /*1eb90*/  LDG.E.U8 R2, desc[UR14][R4.64+0xf8] ;  /* 0x0000f80e04027981 */ /* 0x000764000c1e1100 */
.L_x_548:
[----:B------:R-:W-:Y:S05]  /*1eba0*/  BSYNC B1 ;  /* 0x0000000000017941 */ /* 0x000fea0003800000 */
.L_x_547:
[----:B--2---:R-:W2:Y:S01]  /*1ebb0*/  LDL.LU R3, [R1+0x44c] ;  /* 0x00044c0001037983 */ /* 0x004ea20000300800 */
        /* <DEDUP_REMOVED lines=12> */
.L_x_550:
[----:B------:R-:W-:Y:S05]  /*1ec80*/  BSYNC B1 ;  /* 0x0000000000017941 */ /* 0x000fea0003800000 */
.L_x_549:
[----:B------:R-:W-:Y:S05]  /*1ec90*/  @P1 BRA `(.L_x_551) ;  /* 0x0000004800881947 */ /* 0x000fea0003800000 */
[----:B------:R-:W2:Y:S01]  /*1eca0*/  LDL.LU R2, [R1+0x450] ;  /* 0x0004500001027983 */ /* 0x000ea20000300800 */
[----:B-----5:R-:W-:-:S04]  /*1ecb0*/  LOP3.LUT R0, R0, 0xff, RZ, 0xc0, !PT ;  /* 0x000000ff00007812 */ /* 0x020fc800078ec0ff */
[----:B------:R-:W-:-:S05]  /*1ecc0*/  F2FP.F16.E4M3.UNPACK_B R0, R0 ;  /* 0x00000000ff00723e */ /* 0x000fca00020006ff */
[----:B------:R-:W-:-:S05]  /*1ecd0*/  HADD2.F32 R0, -RZ, R0.H0_H0 ;  /* 0x20000000ff007230 */ /* 0x000fca0000004100 */
[----:B------:R-:W-:-:S04]  /*1ece0*/  FMUL R0, R0, UR21 ;  /* 0x0000001500007c20 */ /* 0x000fc80008400000 */
[----:B--2---:R-:W-:-:S05]  /*1ecf0*/  FFMA R0, R2, UR20, R0 ;  /* 0x0000001402007c23 */ /* 0x004fca0008000000 */
[----:B------:R-:W-:-:S05]  /*1ed00*/  F2FP.SATFINITE.E4M3.F32.PACK_AB_MERGE_C R3, RZ, R0, RZ ;  /* 0x00000000ff03723e */ /* 0x000fca00048070ff */
[----:B------:R2:W-:Y:S01]  /*1ed10*/  STG.E.U8 desc[UR14][R28.64+0xf9], R3 ;  /* 0x0000f9031c007986 */ /* 0x0005e2000c10110e */
[----:B------:R-:W-:Y:S05]  /*1ed20*/  BRA `(.L_x_551) ;  /* 0x0000004800647947 */ /* 0x000fea0003800000 */
.L_x_38:
[----:B------:R-:W-:Y:S01]  /*1ed30*/  ISETP.GE.AND P3, PT, R34, 0x1, PT ;  /* 0x000000012200780c */ /* 0x000fe20003f66270 */
[----:B------:R-:W-:Y:S01]  /*1ed40*/  FMUL R3, R3, UR20 ;  /* 0x0000001403037c20 */ /* 0x000fe20008400000 */
[----:B------:R-:W2:Y:S02]  /*1ed50*/  LDL.LU R2, [R1+0x200] ;  /* 0x0002000001027983 */ /* 0x000ea40000300800 */
[----:B------:R-:W-:Y:S02]  /*1ed60*/  ISETP.LT.OR P0, PT, R0, 0x1, !P3 ;  /* 0x000000010000780c */ /* 0x000fe40005f01670 */
[----:B------:R-:W-:Y:S01]  /*1ed70*/  F2FP.SATFINITE.E4M3.F32.PACK_AB_MERGE_C R3, RZ, R3, RZ ;  /* 0x00000003ff03723e */ /* 0x000fe200048070ff */
[----:B------:R-:W-:Y:S01]  /*1ed80*/  FMUL R4, R4, UR20 ;  /* 0x0000001404047c20 */ /* 0x000fe20008400000 */
[----:B------:R-:W-:Y:S01]  /*1ed90*/  ISETP.GE.AND P2, PT, R34, 0x9, PT ;  /* 0x000000092200780c */ /* 0x000fe20003f46270 */
[----:B------:R-:W-:Y:S01]  /*1eda0*/  FMUL R5, R5, UR20 ;  /* 0x0000001405057c20 */ /* 0x000fe20008400000 */
[----:B------:R-:W-:Y:S01]  /*1edb0*/  ISETP.LT.OR P1, PT, R0, 0x9, !P3 ;  /* 0x000000090000780c */ /* 0x000fe20005f21670 */
[----:B------:R-:W-:Y:S01]  /*1edc0*/  FMUL R6, R6, UR20 ;  /* 0x0000001406067c20 */ /* 0x000fe20008400000 */
[----:B------:R-:W-:Y:S01]  /*1edd0*/  FMUL R7, R7, UR20 ;  /* 0x0000001407077c20 */ /* 0x000fe20008400000 */
[----:B------:R-:W-:Y:S01]  /*1ede0*/  ISETP.LT.OR P5, PT, R0, 0xa, !P3 ;  /* 0x0000000a0000780c */ /* 0x000fe20005fa1670 */
[----:B------:R-:W-:Y:S01]  /*1edf0*/  FMUL R8, R8, UR20 ;  /* 0x0000001408087c20 */ /* 0x000fe20008400000 */
[----:B------:R-:W-:Y:S01]  /*1ee00*/  FMUL R9, R9, UR20 ;  /* 0x0000001409097c20 */ /* 0x000fe20008400000 */
[----:B------:R-:W-:Y:S01]  /*1ee10*/  FMUL R10, R10, UR20 ;  /* 0x000000140a0a7c20 */ /* 0x000fe20008400000 */
[----:B------:R0:W-:Y:S01]  /*1ee20*/  @!P0 STG.E.U8 desc[UR14][R24.64], R3 ;  /* 0x0000000318008986 */ /* 0x0001e2000c10110e */
[----:B------:R-:W-:-:S02]  /*1ee30*/  ISETP.LT.OR P0, PT, R0, 0x2, !P3 ;  /* 0x000000020000780c */ /* 0x000fc40005f01670 */
[----:B------:R-:W-:Y:S01]  /*1ee40*/  F2FP.SATFINITE.E4M3.F32.PACK_AB_MERGE_C R4, RZ, R4, RZ ;  /* 0x00000004ff04723e */ /* 0x000fe200048070ff */
[----:B------:R-:W-:Y:S01]  /*1ee50*/  FMUL R11, R11, UR20 ;  /* 0x000000140b0b7c20 */ /* 0x000fe20008400000 */
[----:B------:R-:W-:Y:S01]  /*1ee60*/  F2FP.SATFINITE.E4M3.F32.PACK_AB_MERGE_C R5, RZ, R5, RZ ;  /* 0x00000005ff05723e */ /* 0x000fe200048070ff */
[----:B------:R-:W-:Y:S01]  /*1ee70*/  FMUL R12, R12, UR20 ;  /* 0x000000140c0c7c20 */ /* 0x000fe20008400000 */
[----:B------:R-:W-:Y:S01]  /*1ee80*/  FMUL R13, R13, UR20 ;  /* 0x000000140d0d7c20 */ /* 0x000fe20008400000 */
[----:B------:R-:W-:Y:S01]  /*1ee90*/  FMUL R14, R14, UR20 ;  /* 0x000000140e0e7c20 */ /* 0x000fe20008400000 */
[----:B------:R-:W-:Y:S01]  /*1eea0*/  FMUL R15, R15, UR20 ;  /* 0x000000140f0f7c20 */ /* 0x000fe20008400000 */
[----:B------:R-:W-:Y:S01]  /*1eeb0*/  FMUL R16, R16, UR20 ;  /* 0x0000001410107c20 */ /* 0x000fe20008400000 */
[----:B------:R-:W-:Y:S01]  /*1eec0*/  FMUL R17, R17, UR20 ;  /* 0x0000001411117c20 */ /* 0x000fe20008400000 */
[----:B------:R-:W-:Y:S01]  /*1eed0*/  FMUL R18, R18, UR20 ;  /* 0x0000001412127c20 */ /* 0x000fe20008400000 */
[----:B------:R-:W-:Y:S01]  /*1eee0*/  FMUL R19, R19, UR20 ;  /* 0x0000001413137c20 */ /* 0x000fe20008400000 */
[----:B------:R-:W-:Y:S01]  /*1eef0*/  @!P0 STG.E.U8 desc[UR14][R24.64+0x1], R4 ;  /* 0x0000010418008986 */ /* 0x000fe2000c10110e */
[----:B------:R-:W-:-:S02]  /*1ef00*/  ISETP.LT.OR P0, PT, R0, 0x1, !P2 ;  /* 0x000000010000780c */ /* 0x000fc40005701670 */
[----:B------:R-:W-:Y:S01]  /*1ef10*/  F2FP.SATFINITE.E4M3.F32.PACK_AB_MERGE_C R6, RZ, R6, RZ ;  /* 0x00000006ff06723e */ /* 0x000fe200048070ff */
[----:B------:R-:W-:Y:S01]  /*1ef20*/  FMUL R20, R20, UR20 ;  /* 0x0000001414147c20 */ /* 0x000fe20008400000 */
[----:B------:R-:W-:Y:S01]  /*1ef30*/  FMUL R21, R21, UR20 ;  /* 0x0000001415157c20 */ /* 0x000fe20008400000 */
[----:B------:R-:W-:Y:S01]  /*1ef40*/  FMUL R22, R22, UR20 ;  /* 0x0000001416167c20 */ /* 0x000fe20008400000 */
[----:B------:R-:W3:Y:S07]  /*1ef50*/  LDL.LU R41, [R1+0x204] ;  /* 0x0002040001297983 */ /* 0x000eee0000300800 */
[----:B------:R4:W-:Y:S01]  /*1ef60*/  @!P0 STG.E.U8 desc[UR14][R26.64], R5 ;  /* 0x000000051a008986 */ /* 0x0009e2000c10110e */
[----:B------:R-:W-:-:S02]  /*1ef70*/  ISETP.LT.OR P0, PT, R0, 0x2, !P2 ;  /* 0x000000020000780c */ /* 0x000fc40005701670 */
[----:B------:R-:W-:Y:S01]  /*1ef80*/  F2FP.SATFINITE.E4M3.F32.PACK_AB_MERGE_C R7, RZ, R7, RZ ;  /* 0x00000007ff07723e */ /* 0x000fe200048070ff */
[----:B------:R-:W5:Y:S01]  /*1ef90*/  LDL.LU R39, [R1+0x208] ;  /* 0x0002080001277983 */ /* 0x000f620000300800 */
[----:B------:R-:W-:Y:S02]  /*1efa0*/  F2FP.SATFINITE.E4M3.F32.PACK_AB_MERGE_C R8, RZ, R8, RZ ;  /* 0x00000008ff08723e */ /* 0x000fe400048070ff */
[----:B------:R-:W-:Y:S01]  /*1efb0*/  F2FP.SATFINITE.E4M3.F32.PACK_AB_MERGE_C R9, RZ, R9, RZ ;  /* 0x00000009ff09723e */ /* 0x000fe200048070ff */
[----:B------:R-:W-:Y:S01]  /*1efc0*/  FMUL R23, R23, UR20 ;  /* 0x0000001417177c20 */ /* 0x000fe20008400000 */
[----:B------:R-:W-:Y:S01]  /*1efd0*/  F2FP.SATFINITE.E4M3.F32.PACK_AB_MERGE_C R10, RZ, R10, RZ ;  /* 0x0000000aff0a723e */ /* 0x000fe200048070ff */
[----:B------:R-:W-:Y:S01]  /*1efe0*/  FMUL R152, R152, UR20 ;  /* 0x0000001498987c20 */ /* 0x000fe20008400000 */
[----:B------:R-:W-:Y:S01]  /*1eff0*/  F2FP.SATFINITE.E4M3.F32.PACK_AB_MERGE_C R11, RZ, R11, RZ ;  /* 0x0000000bff0b723e */ /* 0x000fe200048070ff */
[----:B------:R-:W3:Y:S04]  /*1f000*/  LDL.LU R35, [R1+0x20c] ;  /* 0x00020c0001237983 */ /* 0x000ee80000300800 */
[----:B------:R-:W-:Y:S01]  /*1f010*/  @!P0 STG.E.U8 desc[UR14][R26.64+0x1], R6 ;  /* 0x000001061a008986 */ /* 0x000fe2000c10110e */
[----:B------:R-:W-:-:S03]  /*1f020*/  ISETP.LT.OR P0, PT, R0, 0x9, !P2 ;  /* 0x000000090000780c */ /* 0x000fc60005701670 */
[----:B------:R-:W-:Y:S01]  /*1f030*/  @!P1 STG.E.U8 desc[UR14][R24.64+0x8], R7 ;  /* 0x0000080718009986 */ /* 0x000fe2000c10110e */
[----:B------:R-:W-:-:S03]  /*1f040*/  ISETP.LT.OR P1, PT, R0, 0xa, !P2 ;  /* 0x0000000a0000780c */ /* 0x000fc60005721670 */
[----:B------:R-:W-:Y:S01]  /*1f050*/  @!P5 STG.E.U8 desc[UR14][R24.64+0x9], R8 ;  /* 0x000009081800d986 */ /* 0x000fe2000c10110e */
[C---:B------:R-:W-:Y:S02]  /*1f060*/  ISETP.LT.OR P5, PT, R0.reuse, 0x11, !P3 ;  /* 0x000000110000780c */ /* 0x040fe40005fa1670 */
[----:B------:R-:W-:Y:S01]  /*1f070*/  F2FP.SATFINITE.E4M3.F32.PACK_AB_MERGE_C R12, RZ, R12, RZ ;  /* 0x0000000cff0c723e */ /* 0x000fe200048070ff */
[----:B------:R-:W-:Y:S01]  /*1f080*/  FMUL R153, R153, UR20 ;  /* 0x0000001499997c20 */ /* 0x000fe20008400000 */
[----:B------:R-:W-:Y:S01]  /*1f090*/  F2FP.SATFINITE.E4M3.F32.PACK_AB_MERGE_C R13, RZ, R13, RZ ;  /* 0x0000000dff0d723e */ /* 0x000fe200048070ff */
[----:B------:R-:W-:Y:S01]  /*1f0a0*/  @!P0 STG.E.U8 desc[UR14][R26.64+0x8], R9 ;  /* 0x000008091a008986 */ /* 0x000fe2000c10110e */
[----:B------:R-:W-:-:S03]  /*1f0b0*/  ISETP.LT.OR P0, PT, R0, 0x12, !P3 ;  /* 0x000000120000780c */ /* 0x000fc60005f01670 */
[----:B------:R-:W-:Y:S01]  /*1f0c0*/  @!P1 STG.E.U8 desc[UR14][R26.64+0x9], R10 ;  /* 0x0000090a1a009986 */ /* 0x000fe2000c10110e */
[----:B------:R-:W-:-:S03]  /*1f0d0*/  ISETP.LT.OR P1, PT, R0, 0x11, !P2 ;  /* 0x000000110000780c */ /* 0x000fc60005721670 */
[----:B------:R-:W-:Y:S01]  /*1f0e0*/  @!P5 STG.E.U8 desc[UR14][R24.64+0x10], R11 ;  /* 0x0000100b1800d986 */ /* 0x000fe2000c10110e */
[C---:B------:R-:W-:Y:S02]  /*1f0f0*/  ISETP.LT.OR P5, PT, R0.reuse, 0x12, !P2 ;  /* 0x000000120000780c */ /* 0x040fe400057a1670 */
[----:B------:R-:W-:Y:S01]  /*1f100*/  F2FP.SATFINITE.E4M3.F32.PACK_AB_MERGE_C R14, RZ, R14, RZ ;  /* 0x0000000eff0e723e */ /* 0x000fe200048070ff */
[----:B------:R-:W5:Y:S04]  /*1f110*/  LDL.LU R33, [R1+0x210] ;  /* 0x0002100001217983 */ /* 0x000f680000300800 */
[----:B------:R-:W-:Y:S01]  /*1f120*/  @!P0 STG.E.U8 desc[UR14][R24.64+0x11], R12 ;  /* 0x0000110c18008986 */ /* 0x000fe2000c10110e */
[----:B------:R-:W-:-:S03]  /*1f130*/  ISETP.LT.OR P0, PT, R0, 0x19, !P3 ;  /* 0x000000190000780c */ /* 0x000fc60005f01670 */
[----:B------:R-:W-:Y:S01]  /*1f140*/  @!P1 STG.E.U8 desc[UR14][R26.64+0x10], R13 ;  /* 0x0000100d1a009986 */ /* 0x000fe2000c10110e */
[C---:B------:R-:W-:Y:S02]  /*1f150*/  ISETP.LT.OR P1, PT, R0.reuse, 0x1a, !P3 ;  /* 0x0000001a0000780c */ /* 0x040fe40005f21670 */
[----:B------:R-:W-:Y:S02]  /*1f160*/  F2FP.SATFINITE.E4M3.F32.PACK_AB_MERGE_C R15, RZ, R15, RZ ;  /* 0x0000000fff0f723e */ /* 0x000fe400048070ff */
[----:B------:R-:W-:Y:S01]  /*1f170*/  F2FP.SATFINITE.E4M3.F32.PACK_AB_MERGE_C R16, RZ, R16, RZ ;  /* 0x00000010ff10723e */ /* 0x000fe200048070ff */
[----:B------:R-:W-:Y:S01]  /*1f180*/  @!P5 STG.E.U8 desc[UR14][R26.64+0x11], R14 ;  /* 0x0000110e1a00d986 */ /* 0x000fe2000c10110e */
[----:B------:R-:W-:-:S03]  /*1f190*/  ISETP.LT.OR P5, PT, R0, 0x19, !P2 ;  /* 0x000000190000780c */ /* 0x000fc600057a1670 */
[----:B------:R-:W-:Y:S01]  /*1f1a0*/  @!P0 STG.E.U8 desc[UR14][R24.64+0x18], R15 ;  /* 0x0000180f18008986 */ /* 0x000fe2000c10110e */
[----:B------:R-:W-:-:S03]  /*1f1b0*/  ISETP.LT.OR P0, PT, R0, 0x1a, !P2 ;  /* 0x0000001a0000780c */ /* 0x000fc60005701670 */
[----:B------:R-:W-:Y:S01]  /*1f1c0*/  @!P1 STG.E.U8 desc[UR14][R24.64+0x19], R16 ;  /* 0x0000191018009986 */ /* 0x000fe2000c10110e */
[----:B------:R-:W-:Y:S02]  /*1f1d0*/  ISETP.LT.OR P1, PT, R0, 0x21, !P3 ;  /* 0x000000210000780c */ /* 0x000fe40005f21670 */
[----:B------:R-:W-:Y:S01]  /*1f1e0*/  F2FP.SATFINITE.E4M3.F32.PACK_AB_MERGE_C R17, RZ, R17, RZ ;  /* 0x00000011ff11723e */ /* 0x000fe200048070ff */
[----:B------:R-:W5:Y:S01]  /*1f1f0*/  LDL.LU R32, [R1+0x214] ;  /* 0x0002140001207983 */ /* 0x000f620000300800 */
[----:B------:R-:W-:Y:S01]  /*1f200*/  F2FP.SATFINITE.E4M3.F32.PACK_AB_MERGE_C R18, RZ, R18, RZ ;  /* 0x00000012ff12723e */ /* 0x000fe200048070ff */
[----:B------:R-:W-:Y:S01]  /*1f210*/  FMUL R154, R154, UR20 ;  /* 0x000000149a9a7c20 */ /* 0x000fe20008400000 */
[----:B------:R-:W-:Y:S01]  /*1f220*/  F2FP.SATFINITE.E4M3.F32.PACK_AB_MERGE_C R19, RZ, R19, RZ ;  /* 0x00000013ff13723e */ /* 0x000fe200048070ff */
[----:B------:R-:W-:Y:S01]  /*1f230*/  @!P5 STG.E.U8 desc[UR14][R26.64+0x18], R17 ;  /* 0x000018111a00d986 */ /* 0x000fe2000c10110e */
[----:B------:R-:W-:Y:S01]  /*1f240*/  ISETP.LT.OR P5, PT, R0, 0x22, !P3 ;  /* 0x000000220000780c */ /* 0x000fe20005fa1670 */
[----:B------:R-:W-:Y:S01]  /*1f250*/  FMUL R156, R156, UR20 ;  /* 0x000000149c9c7c20 */ /* 0x000fe20008400000 */
[----:B------:R-:W-:Y:S01]  /*1f260*/  F2FP.SATFINITE.E4M3.F32.PACK_AB_MERGE_C R20, RZ, R20, RZ ;  /* 0x00000014ff14723e */ /* 0x000fe200048070ff */
[----:B------:R-:W-:Y:S01]  /*1f270*/  @!P0 STG.E.U8 desc[UR14][R26.64+0x19], R18 ;  /* 0x000019121a008986 */ /* 0x000fe2000c10110e */
[C---:B------:R-:W-:Y:S01]  /*1f280*/  ISETP.LT.OR P0, PT, R0.reuse, 0x21, !P2 ;  /* 0x000000210000780c */ /* 0x040fe20005701670 */
[----:B------:R-:W-:Y:S01]  /*1f290*/  FMUL R155, R155, UR20 ;  /* 0x000000149b9b7c20 */ /* 0x000fe20008400000 */
[----:B------:R-:W-:Y:S01]  /*1f2a0*/  F2FP.SATFINITE.E4M3.F32.PACK_AB_MERGE_C R21, RZ, R21, RZ ;  /* 0x00000015ff15723e */ /* 0x000fe200048070ff */
[----:B------:R-:W-:Y:S01]  /*1f2b0*/  @!P1 STG.E.U8 desc[UR14][R24.64+0x20], R19 ;  /* 0x0000201318009986 */ /* 0x000fe2000c10110e */
[----:B------:R-:W-:Y:S01]  /*1f2c0*/  ISETP.LT.OR P1, PT, R0, 0x22, !P2 ;  /* 0x000000220000780c */ /* 0x000fe20005721670 */
[----:B------:R-:W-:Y:S01]  /*1f2d0*/  FMUL R157, R157, UR20 ;  /* 0x000000149d9d7c20 */ /* 0x000fe20008400000 */
        /* <DEDUP_REMOVED lines=20> */
[C---:B------:R-:W-:Y:S01]  /*1f420*/  ISETP.LT.OR P6, PT, R0.reuse, 0x32, !P2 ;  /* 0x000000320000780c */ /* 0x040fe200057c1670 */
        /* <DEDUP_REMOVED lines=45> */
[----:B0-----:R-:W-:Y:S01]  /*1f700*/  F2FP.SATFINITE.E4M3.F32.PACK_AB_MERGE_C R3, RZ, R168, RZ ;  /* 0x000000a8ff03723e */ /* 0x001fe200048070ff */
        /* <DEDUP_REMOVED lines=11> */
[----:B----4-:R-:W-:Y:S01]  /*1f7c0*/  F2FP.SATFINITE.E4M3.F32.PACK_AB_MERGE_C R5, RZ, R170, RZ ;  /* 0x000000aaff05723e */ /* 0x010fe200048070ff */
        /* <DEDUP_REMOVED lines=8> */
[----:B------:R0:W-:Y:S01]  /*1f850*/  @!P1 STG.E.U8 desc[UR14][R24.64+0x49], R3 ;  /* 0x0000490318009986 */ /* 0x0001e2000c10110e */
[C---:B------:R-:W-:Y:S01]  /*1f860*/  ISETP.LT.OR P1, PT, R0.reuse, 0x52, !P3 ;  /* 0x000000520000780c */ /* 0x040fe20005f21670 */
[----:B------:R-:W-:Y:S01]  /*1f870*/  FMUL R181, R181, UR20 ;  /* 0x00000014b5b57c20 */ /* 0x000fe20008400000 */
[----:B------:R-:W-:Y:S01]  /*1f880*/  F2FP.SATFINITE.E4M3.F32.PACK_AB_MERGE_C R175, RZ, R175, RZ ;  /* 0x000000afffaf723e */ /* 0x000fe200048070ff */
[----:B------:R4:W-:Y:S01]  /*1f890*/  @!P6 STG.E.U8 desc[UR14][R26.64+0x49], R5 ;  /* 0x000049051a00e986 */ /* 0x0009e2000c10110e */
        /* <DEDUP_REMOVED lines=8> */
[----:B0-----:R-:W-:Y:S01]  /*1f920*/  F2FP.SATFINITE.E4M3.F32.PACK_AB_MERGE_C R3, RZ, R172, RZ ;  /* 0x000000acff03723e */ /* 0x001fe200048070ff */
[----:B------:R-:W-:Y:S01]  /*1f930*/  FMUL R183, R183, UR20 ;  /* 0x00000014b7b77c20 */ /* 0x000fe20008400000 */
[C---:B------:R-:W-:Y:S01]  /*1f940*/  ISETP.LT.OR P0, PT, R0.reuse, 0x59, !P3 ;  /* 0x000000590000780c */ /* 0x040fe20005f01670 */
[----:B------:R-:W-:Y:S01]  /*1f950*/  FMUL R185, R185, UR20 ;  /* 0x00000014b9b97c20 */ /* 0x000fe20008400000 */
[----:B----4-:R-:W-:Y:S01]  /*1f960*/  F2FP.SATFINITE.E4M3.F32.PACK_AB_MERGE_C R5, RZ, R174, RZ ;  /* 0x000000aeff05723e */ /* 0x010fe200048070ff */
        /* <DEDUP_REMOVED lines=8> */
[----:B------:R4:W-:Y:S01]  /*1f9f0*/  @!P6 STG.E.U8 desc[UR14][R26.64+0x51], R5 ;  /* 0x000051051a00e986 */ /* 0x0009e2000c10110e */
[C---:B------:R-:W-:Y:S01]  /*1fa00*/  ISETP.LT.OR P6, PT, R0.reuse, 0x5a, !P2 ;  /* 0x0000005a0000780c */ /* 0x040fe200057c1670 */
[----:B------:R-:W-:Y:S01]  /*1fa10*/  FMUL R187, R187, UR20 ;  /* 0x00000014bbbb7c20 */ /* 0x000fe20008400000 */
[----:B------:R-:W-:Y:S01]  /*1fa20*/  F2FP.SATFINITE.E4M3.F32.PACK_AB_MERGE_C R185, RZ, R185, RZ ;  /* 0x000000b9ffb9723e */ /* 0x000fe200048070ff */
[----:B------:R-:W-:Y:S01]  /*1fa30*/  @!P0 STG.E.U8 desc[UR14][R24.64+0x58], R175 ;  /* 0x000058af18008986 */ /* 0x000fe2000c10110e */
[----:B0-----:R-:W-:Y:S01]  /*1fa40*/  F2FP.SATFINITE.E4M3.F32.PACK_AB_MERGE_C R3, RZ, R176, RZ ;  /* 0x000000b0ff03723e */ /* 0x001fe200048070ff */
[----:B------:R-:W-:Y:S01]  /*1fa50*/  FMUL R189, R189, UR20 ;  /* 0x00000014bdbd7c20 */ /* 0x000fe20008400000 */
[----:B------:R-:W-:Y:S01]  /*1fa60*/  ISETP.LT.OR P0, PT, R0, 0x61, !P3 ;  /* 0x000000610000780c */ /* 0x000fe20005f01670 */
[----:B------:R-:W-:Y:S01]  /*1fa70*/  FMUL R190, R190, UR20 ;  /* 0x00000014bebe7c20 */ /* 0x000fe20008400000 */
[----:B------:R-:W-:Y:S01]  /*1fa80*/  FMUL R192, R192, UR20 ;  /* 0x00000014c0c07c20 */ /* 0x000fe20008400000 */
[----:B------:R0:W-:Y:S01]  /*1fa90*/  @!P1 STG.E.U8 desc[UR14][R24.64+0x59], R3 ;  /* 0x0000590318009986 */ /* 0x0001e2000c10110e */
[C---:B------:R-:W-:Y:S01]  /*1faa0*/  ISETP.LT.OR P1, PT, R0.reuse, 0x62, !P3 ;  /* 0x000000620000780c */ /* 0x040fe20005f21670 */
[----:B------:R-:W-:Y:S01]  /*1fab0*/  FMUL R191, R191, UR20 ;  /* 0x00000014bfbf7c20 */ /* 0x000fe20008400000 */
[----:B----4-:R-:W-:Y:S01]  /*1fac0*/  F2FP.SATFINITE.E4M3.F32.PACK_AB_MERGE_C R5, RZ, R178, RZ ;  /* 0x000000b2ff05723e */ /* 0x010fe200048070ff */
[----:B------:R-:W-:Y:S01]  /*1fad0*/  @!P5 STG.E.U8 desc[UR14][R26.64+0x58], R177 ;  /* 0x000058b11a00d986 */ /* 0x000fe2000c10110e */
        /* <DEDUP_REMOVED lines=12> */
[----:B------:R-:W-:Y:S01]  /*1fba0*/  F2FP.SATFINITE.E4M3.F32.PACK_AB_MERGE_C R191, RZ, R191, RZ ;  /* 0x000000bfffbf723e */ /* 0x000fe200048070ff */
[----:B------:R0:W-:Y:S01]  /*1fbb0*/  @!P1 STG.E.U8 desc[UR14][R24.64+0x61], R3 ;  /* 0x0000610318009986 */ /* 0x0001e2000c10110e */
[C---:B------:R-:W-:Y:S01]  /*1fbc0*/  ISETP.LT.OR P1, PT, R0.reuse, 0x6a, !P3 ;  /* 0x0000006a0000780c */ /* 0x040fe20005f21670 */
[----:B------:R-:W-:Y:S01]  /*1fbd0*/  FMUL R197, R197, UR20 ;  /* 0x00000014c5c57c20 */ /* 0x000fe20008400000 */
[----:B----4-:R-:W-:Y:S01]  /*1fbe0*/  F2FP.SATFINITE.E4M3.F32.PACK_AB_MERGE_C R5, RZ, R182, RZ ;  /* 0x000000b6ff05723e */ /* 0x010fe200048070ff */
[----:B------:R-:W-:Y:S01]  /*1fbf0*/  @!P5 STG.E.U8 desc[UR14][R26.64+0x60], R181 ;  /* 0x000060b51a00d986 */ /* 0x000fe2000c10110e */
[----:B------:R-:W-:Y:S01]  /*1fc00*/  ISETP.LT.OR P5, PT, R0, 0x69, !P2 ;  /* 0x000000690000780c */ /* 0x000fe200057a1670 */
        /* <DEDUP_REMOVED lines=13> */
[----:B------:R-:W-:Y:S01]  /*1fce0*/  ISETP.LT.OR P1, PT, R0, 0x72, !P3 ;  /* 0x000000720000780c */ /* 0x000fe20005f21670 */
[----:B------:R-:W-:Y:S01]  /*1fcf0*/  FMUL R202, R202, UR20 ;  /* 0x00000014caca7c20 */ /* 0x000fe20008400000 */
[----:B----4-:R-:W-:Y:S01]  /*1fd00*/  F2FP.SATFINITE.E4M3.F32.PACK_AB_MERGE_C R5, RZ, R186, RZ ;  /* 0x000000baff05723e */ /* 0x010fe200048070ff */
        /* <DEDUP_REMOVED lines=111> */
[----:B--2---:R-:W-:Y:S01]  /*20400*/  FMUL R2, R2, UR20 ;  /* 0x0000001402027c20 */ /* 0x004fe20008400000 */
        /* <DEDUP_REMOVED lines=8> */
[----:B------:R-:W4:Y:S01]  /*20490*/  LDL.LU R38, [R1+0x218] ;  /* 0x0002180001267983 */ /* 0x000f220000300800 */
[----:B------:R-:W-:-:S03]  /*204a0*/  F2FP.SATFINITE.E4M3.F32.PACK_AB_MERGE_C R233, RZ, R233, RZ ;  /* 0x000000e9ffe9723e */ /* 0x000fc600048070ff */
[----:B------:R0:W-:Y:S01]  /*204b0*/  @!P1 STG.E.U8 desc[UR14][R24.64+0xa1], R3 ;  /* 0x0000a10318009986 */ /* 0x0001e2000c10110e */
[C---:B------:R-:W-:Y:S02]  /*204c0*/  ISETP.LT.OR P1, PT, R0.reuse, 0xaa, !P3 ;  /* 0x000000aa0000780c */ /* 0x040fe40005f21670 */
[----:B--2---:R-:W-:Y:S01]  /*204d0*/  F2FP.SATFINITE.E4M3.F32.PACK_AB_MERGE_C R5, RZ, R214, RZ ;  /* 0x000000d6ff05723e */ /* 0x004fe200048070ff */
[----:B------:R-:W-:Y:S01]  /*204e0*/  @!P5 STG.E.U8 desc[UR14][R26.64+0xa0], R213 ;  /* 0x0000a0d51a00d986 */ /* 0x000fe2000c10110e */
[----:B------:R-:W-:-:S03]  /*204f0*/  ISETP.LT.OR P5, PT, R0, 0xa9, !P2 ;  /* 0x000000a90000780c */ /* 0x000fc600057a1670 */
[----:B------:R2:W-:Y:S01]  /*20500*/  @!P6 STG.E.U8 desc[UR14][R26.64+0xa1], R5 ;  /* 0x0000a1051a00e986 */ /* 0x0005e2000c10110e */
[C---:B------:R-:W-:Y:S02]  /*20510*/  ISETP.LT.OR P6, PT, R0.reuse, 0xaa, !P2 ;  /* 0x000000aa0000780c */ /* 0x040fe400057c1670 */
[----:B0-----:R-:W-:Y:S01]  /*20520*/  F2FP.SATFINITE.E4M3.F32.PACK_AB_MERGE_C R3, RZ, R216, RZ ;  /* 0x000000d8ff03723e */ /* 0x001fe200048070ff */
[----:B------:R-:W-:Y:S01]  /*20530*/  @!P0 STG.E.U8 desc[UR14][R24.64+0xa8], R215 ;  /* 0x0000a8d718008986 */ /* 0x000fe2000c10110e */
[----:B------:R-:W-:-:S03]  /*20540*/  ISETP.LT.OR P0, PT, R0, 0xb1, !P3 ;  /* 0x000000b10000780c */ /* 0x000fc60005f01670 */
        /* <DEDUP_REMOVED lines=38> */
[----:B------:R-:W4:Y:S04]  /*207b0*/  LDL.LU R37, [R1+0x21c] ;  /* 0x00021c0001257983 */ /* 0x000f280000300800 */
[----:B------:R-:W-:Y:S01]  /*207c0*/  @!P1 STG.E.U8 desc[UR14][R24.64+0xc9], R3 ;  /* 0x0000c90318009986 */ /* 0x000fe2000c10110e */
[C---:B------:R-:W-:Y:S02]  /*207d0*/  ISETP.LT.OR P1, PT, R0.reuse, 0xd2, !P3 ;  /* 0x000000d20000780c */ /* 0x040fe40005f21670 */
[----:B--2---:R-:W-:Y:S01]  /*207e0*/  F2FP.SATFINITE.E4M3.F32.PACK_AB_MERGE_C R5, RZ, R234, RZ ;  /* 0x000000eaff05723e */ /* 0x004fe200048070ff */
[----:B------:R-:W2:Y:S01]  /*207f0*/  LDL.LU R36, [R1+0x220] ;  /* 0x0002200001247983 */ /* 0x000ea20000300800 */
[----:B------:R-:W-:Y:S01]  /*20800*/  F2FP.SATFINITE.E4M3.F32.PACK_AB_MERGE_C R7, RZ, R236, RZ ;  /* 0x000000ecff07723e */ /* 0x000fe200048070ff */
[----:B---3--:R-:W-:Y:S01]  /*20810*/  FMUL R4, R35, UR20 ;  /* 0x0000001423047c20 */ /* 0x008fe20008400000 */
[----:B------:R-:W-:Y:S01]  /*20820*/  F2FP.SATFINITE.E4M3.F32.PACK_AB_MERGE_C R9, RZ, R2, RZ ;  /* 0x00000002ff09723e */ /* 0x000fe200048070ff */
[----:B------:R-:W-:Y:S01]  /*20830*/  FMUL R2, R41, UR20 ;  /* 0x0000001429027c20 */ /* 0x000fe20008400000 */
[----:B------:R-:W3:Y:S04]  /*20840*/  LDL.LU R35, [R1+0x224] ;  /* 0x0002240001237983 */ /* 0x000ee80000300800 */
[----:B------:R-:W-:Y:S01]  /*20850*/  @!P0 STG.E.U8 desc[UR14][R24.64+0xc8], R231 ;  /* 0x0000c8e718008986 */ /* 0x000fe2000c10110e */
[----:B------:R-:W-:-:S03]  /*20860*/  ISETP.LT.OR P0, PT, R0, 0xd1, !P3 ;  /* 0x000000d10000780c */ /* 0x000fc60005f01670 */
[----:B------:R-:W-:Y:S01]  /*20870*/  @!P5 STG.E.U8 desc[UR14][R26.64+0xc8], R233 ;  /* 0x0000c8e91a00d986 */ /* 0x000fe2000c10110e */
[----:B------:R-:W-:-:S03]  /*20880*/  ISETP.LT.OR P5, PT, R0, 0xd1, !P2 ;  /* 0x000000d10000780c */ /* 0x000fc600057a1670 */
[----:B------:R5:W-:Y:S01]  /*20890*/  @!P6 STG.E.U8 desc[UR14][R26.64+0xc9], R5 ;  /* 0x0000c9051a00e986 */ /* 0x000be2000c10110e */
[----:B------:R-:W-:-:S03]  /*208a0*/  ISETP.LT.OR P6, PT, R0, 0xd2, !P2 ;  /* 0x000000d20000780c */ /* 0x000fc600057c1670 */
[----:B------:R0:W-:Y:S01]  /*208b0*/  @!P1 STG.E.U8 desc[UR14][R24.64+0xd1], R7 ;  /* 0x0000d10718009986 */ /* 0x0001e2000c10110e */
[----:B-----5:R-:W-:-:S03]  /*208c0*/  FMUL R5, R33, UR20 ;  /* 0x0000001421057c20 */ /* 0x020fc60008400000 */
[----:B------:R-:W5:Y:S01]  /*208d0*/  LDL.LU R33, [R1+0x228] ;  /* 0x0002280001217983 */ /* 0x000f620000300800 */
[----:B0-----:R-:W-:Y:S01]  /*208e0*/  F2FP.SATFINITE.E4M3.F32.PACK_AB_MERGE_C R7, RZ, R2, RZ ;  /* 0x00000002ff07723e */ /* 0x001fe200048070ff */
[----:B------:R-:W-:Y:S02]  /*208f0*/  FMUL R2, R32, UR20 ;  /* 0x0000001420027c20 */ /* 0x000fe40008400000 */
[----:B------:R-:W5:Y:S04]  /*20900*/  LDL.LU R41, [R1+0x22c] ;  /* 0x00022c0001297983 */ /* 0x000f680000300800 */
[----:B------:R-:W5:Y:S01]  /*20910*/  LDL.LU R32, [R1+0x230] ;  /* 0x0002300001207983 */ /* 0x000f620000300800 */
[----:B------:R-:W-:Y:S01]  /*20920*/  F2FP.SATFINITE.E4M3.F32.PACK_AB_MERGE_C R235, RZ, R235, RZ ;  /* 0x000000ebffeb723e */ /* 0x000fe200048070ff */
[----:B------:R-:W-:Y:S01]  /*20930*/  FMUL R3, R39, UR20 ;  /* 0x0000001427037c20 */ /* 0x000fe20008400000 */
[----:B------:R-:W-:Y:S01]  /*20940*/  F2FP.SATFINITE.E4M3.F32.PACK_AB_MERGE_C R237, RZ, R237, RZ ;  /* 0x000000edffed723e */ /* 0x000fe200048070ff */
[----:B------:R-:W5:Y:S04]  /*20950*/  LDL.LU R39, [R1+0x234] ;  /* 0x0002340001277983 */ /* 0x000f680000300800 */
[----:B------:R-:W-:Y:S01]  /*20960*/  @!P0 STG.E.U8 desc[UR14][R24.64+0xd0], R235 ;  /* 0x0000d0eb18008986 */ /* 0x000fe2000c10110e */
[----:B------:R-:W-:-:S02]  /*20970*/  ISETP.LT.OR P0, PT, R0, 0xd9, !P3 ;  /* 0x000000d90000780c */ /* 0x000fc40005f01670 */
[C---:B------:R-:W-:Y:S01]  /*20980*/  ISETP.LT.OR P1, PT, R0.reuse, 0xda, !P3 ;  /* 0x000000da0000780c */ /* 0x040fe20005f21670 */
[----:B------:R-:W-:Y:S01]  /*20990*/  @!P5 STG.E.U8 desc[UR14][R26.64+0xd0], R237 ;  /* 0x0000d0ed1a00d986 */ /* 0x000fe2000c10110e */
[----:B------:R-:W-:Y:S02]  /*209a0*/  ISETP.LT.OR P5, PT, R0, 0xd9, !P2 ;  /* 0x000000d90000780c */ /* 0x000fe400057a1670 */
[----:B------:R-:W-:Y:S01]  /*209b0*/  F2FP.SATFINITE.E4M3.F32.PACK_AB_MERGE_C R11, RZ, R3, RZ ;  /* 0x00000003ff0b723e */ /* 0x000fe200048070ff */
[----:B------:R0:W-:Y:S01]  /*209c0*/  @!P6 STG.E.U8 desc[UR14][R26.64+0xd1], R9 ;  /* 0x0000d1091a00e986 */ /* 0x0001e2000c10110e */
[----:B------:R-:W-:-:S05]  /*209d0*/  F2FP.SATFINITE.E4M3.F32.PACK_AB_MERGE_C R13, RZ, R4, RZ ;  /* 0x00000004ff0d723e */ /* 0x000fca00048070ff */
[----:B------:R1:W-:Y:S01]  /*209e0*/  @!P0 STG.E.U8 desc[UR14][R24.64+0xd8], R7 ;  /* 0x0000d80718008986 */ /* 0x0003e2000c10110e */
[----:B0-----:R-:W-:-:S03]  /*209f0*/  F2FP.SATFINITE.E4M3.F32.PACK_AB_MERGE_C R9, RZ, R5, RZ ;  /* 0x00000005ff09723e */ /* 0x001fc600048070ff */
[----:B------:R0:W-:Y:S01]  /*20a00*/  @!P1 STG.E.U8 desc[UR14][R24.64+0xd9], R11 ;  /* 0x0000d90b18009986 */ /* 0x0001e2000c10110e */
[----:B-1----:R-:W-:-:S03]  /*20a10*/  F2FP.SATFINITE.E4M3.F32.PACK_AB_MERGE_C R7, RZ, R2, RZ ;  /* 0x00000002ff07723e */ /* 0x002fc600048070ff */
[----:B------:R1:W-:Y:S01]  /*20a20*/  @!P5 STG.E.U8 desc[UR14][R26.64+0xd8], R13 ;  /* 0x0000d80d1a00d986 */ /* 0x0003e2000c10110e */
[----:B----4-:R-:W-:-:S03]  /*20a30*/  FMUL R3, R38, UR20 ;  /* 0x0000001426037c20 */ /* 0x010fc60008400000 */
[----:B------:R-:W4:Y:S02]  /*20a40*/  LDL.LU R38, [R1+0x238] ;  /* 0x0002380001267983 */ /* 0x000f240000300800 */
[----:B0-----:R-:W-:Y:S01]  /*20a50*/  F2FP.SATFINITE.E4M3.F32.PACK_AB_MERGE_C R11, RZ, R3, RZ ;  /* 0x00000003ff0b723e */ /* 0x001fe200048070ff */
[----:B------:R-:W-:Y:S02]  /*20a60*/  FMUL R4, R37, UR20 ;  /* 0x0000001425047c20 */ /* 0x000fe40008400000 */
[----:B------:R-:W4:Y:S01]  /*20a70*/  LDL.LU R37, [R1+0x23c] ;  /* 0x00023c0001257983 */ /* 0x000f220000300800 */
[----:B--2---:R-:W-:-:S03]  /*20a80*/  FMUL R5, R36, UR20 ;  /* 0x0000001424057c20 */ /* 0x004fc60008400000 */
[----:B------:R-:W2:Y:S01]  /*20a90*/  LDL.LU R36, [R1+0x240] ;  /* 0x0002400001247983 */ /* 0x000ea20000300800 */
[----:B---3--:R-:W-:-:S03]  /*20aa0*/  FMUL R2, R35, UR20 ;  /* 0x0000001423027c20 */ /* 0x008fc60008400000 */
[----:B------:R-:W3:Y:S01]  /*20ab0*/  LDL.LU R35, [R1+0x244] ;  /* 0x0002440001237983 */ /* 0x000ee20000300800 */
[----:B-1----:R-:W-:Y:S01]  /*20ac0*/  F2FP.SATFINITE.E4M3.F32.PACK_AB_MERGE_C R13, RZ, R4, RZ ;  /* 0x00000004ff0d723e */ /* 0x002fe200048070ff */
[----:B-----5:R-:W-:Y:S02]  /*20ad0*/  FMUL R3, R33, UR20 ;  /* 0x0000001421037c20 */ /* 0x020fe40008400000 */
[----:B------:R-:W5:Y:S01]  /*20ae0*/  LDL.LU R33, [R1+0x248] ;  /* 0x0002480001217983 */ /* 0x000f620000300800 */
[----:B------:R-:W-:-:S03]  /*20af0*/  FMUL R4, R32, UR20 ;  /* 0x0000001420047c20 */ /* 0x000fc60008400000 */
[----:B------:R-:W5:Y:S01]  /*20b00*/  LDL.LU R32, [R1+0x24c] ;  /* 0x00024c0001207983 */ /* 0x000f620000300800 */
[C---:B------:R-:W-:Y:S02]  /*20b10*/  ISETP.LT.OR P6, PT, R0.reuse, 0xda, !P2 ;  /* 0x000000da0000780c */ /* 0x040fe400057c1670 */
[C---:B------:R-:W-:Y:S02]  /*20b20*/  ISETP.LT.OR P5, PT, R0.reuse, 0xe1, !P3 ;  /* 0x000000e10000780c */ /* 0x040fe40005fa1670 */
[C---:B------:R-:W-:Y:S02]  /*20b30*/  ISETP.LT.OR P1, PT, R0.reuse, 0xe2, !P2 ;  /* 0x000000e20000780c */ /* 0x040fe40005721670 */
[----:B------:R-:W-:-:S07]  /*20b40*/  ISETP.LT.OR P0, PT, R0, 0xe1, !P2 ;  /* 0x000000e10000780c */ /* 0x000fce0005701670 */
[----:B------:R0:W-:Y:S01]  /*20b50*/  @!P6 STG.E.U8 desc[UR14][R26.64+0xd9], R9 ;  /* 0x0000d9091a00e986 */ /* 0x0001e2000c10110e */
[----:B------:R-:W-:Y:S02]  /*20b60*/  ISETP.LT.OR P6, PT, R0, 0xe2, !P3 ;  /* 0x000000e20000780c */ /* 0x000fe40005fc1670 */
[----:B------:R-:W-:Y:S01]  /*20b70*/  F2FP.SATFINITE.E4M3.F32.PACK_AB_MERGE_C R5, RZ, R5, RZ ;  /* 0x00000005ff05723e */ /* 0x000fe200048070ff */
[----:B------:R-:W-:Y:S01]  /*20b80*/  @!P5 STG.E.U8 desc[UR14][R24.64+0xe0], R7 ;  /* 0x0000e0071800d986 */ /* 0x000fe2000c10110e */
[----:B0-----:R-:W-:Y:S01]  /*20b90*/  F2FP.SATFINITE.E4M3.F32.PACK_AB_MERGE_C R9, RZ, R2, RZ ;  /* 0x00000002ff09723e */ /* 0x001fe200048070ff */
[----:B------:R-:W-:-:S08]  /*20ba0*/  FMUL R2, R41, UR20 ;  /* 0x0000001429027c20 */ /* 0x000fd00008400000 */
[----:B------:R-:W-:Y:S01]  /*20bb0*/  @!P6 STG.E.U8 desc[UR14][R24.64+0xe1], R11 ;  /* 0x0000e10b1800e986 */ /* 0x000fe2000c10110e */
[----:B------:R-:W-:-:S03]  /*20bc0*/  ISETP.LT.OR P6, PT, R0, 0xe9, !P3 ;  /* 0x000000e90000780c */ /* 0x000fc60005fc1670 */
[----:B------:R0:W-:Y:S04]  /*20bd0*/  @!P1 STG.E.U8 desc[UR14][R26.64+0xe1], R5 ;  /* 0x0000e1051a009986 */ /* 0x0001e8000c10110e */
[----:B------:R-:W5:Y:S01]  /*20be0*/  LDL.LU R41, [R1+0x250] ;  /* 0x0002500001297983 */ /* 0x000f620000300800 */
[----:B------:R-:W-:-:S03]  /*20bf0*/  ISETP.LT.OR P5, PT, R0, 0xea, !P2 ;  /* 0x000000ea0000780c */ /* 0x000fc600057a1670 */
[----:B------:R1:W-:Y:S01]  /*20c00*/  @!P0 STG.E.U8 desc[UR14][R26.64+0xe0], R13 ;  /* 0x0000e00d1a008986 */ /* 0x0003e2000c10110e */
[----:B0-----:R-:W-:Y:S01]  /*20c10*/  F2FP.SATFINITE.E4M3.F32.PACK_AB_MERGE_C R5, RZ, R2, RZ ;  /* 0x00000002ff05723e */ /* 0x001fe200048070ff */
[----:B------:R-:W-:Y:S02]  /*20c20*/  FMUL R2, R39, UR20 ;  /* 0x0000001427027c20 */ /* 0x000fe40008400000 */
[----:B------:R-:W5:Y:S01]  /*20c30*/  LDL.LU R39, [R1+0x254] ;  /* 0x0002540001277983 */ /* 0x000f620000300800 */
[----:B------:R-:W-:Y:S02]  /*20c40*/  ISETP.LT.OR P0, PT, R0, 0xea, !P3 ;  /* 0x000000ea0000780c */ /* 0x000fe40005f01670 */
[----:B------:R-:W-:Y:S02]  /*20c50*/  F2FP.SATFINITE.E4M3.F32.PACK_AB_MERGE_C R7, RZ, R3, RZ ;  /* 0x00000003ff07723e */ /* 0x000fe400048070ff */
[----:B------:R-:W-:Y:S02]  /*20c60*/  F2FP.SATFINITE.E4M3.F32.PACK_AB_MERGE_C R11, RZ, R4, RZ ;  /* 0x00000004ff0b723e */ /* 0x000fe400048070ff */
[----:B-1----:R-:W-:Y:S01]  /*20c70*/  F2FP.SATFINITE.E4M3.F32.PACK_AB_MERGE_C R13, RZ, R2, RZ ;  /* 0x00000002ff0d723e */ /* 0x002fe200048070ff */
[----:B------:R-:W-:Y:S06]  /*20c80*/  @!P6 STG.E.U8 desc[UR14][R24.64+0xe8], R9 ;  /* 0x0000e8091800e986 */ /* 0x000fec000c10110e */
[----:B------:R0:W-:Y:S04]  /*20c90*/  @!P0 STG.E.U8 desc[UR14][R24.64+0xe9], R7 ;  /* 0x0000e90718008986 */ /* 0x0001e8000c10110e */
[----:B------:R1:W-:Y:S01]  /*20ca0*/  @!P5 STG.E.U8 desc[UR14][R26.64+0xe9], R11 ;  /* 0x0000e90b1a00d986 */ /* 0x0003e2000c10110e */
[----:B----4-:R-:W-:-:S03]  /*20cb0*/  FMUL R3, R38, UR20 ;  /* 0x0000001426037c20 */ /* 0x010fc60008400000 */
[----:B------:R-:W4:Y:S02]  /*20cc0*/  LDL.LU R38, [R1+0x258] ;  /* 0x0002580001267983 */ /* 0x000f240000300800 */
[----:B0-----:R-:W-:Y:S01]  /*20cd0*/  F2FP.SATFINITE.E4M3.F32.PACK_AB_MERGE_C R7, RZ, R3, RZ ;  /* 0x00000003ff07723e */ /* 0x001fe200048070ff */
[----:B------:R-:W-:Y:S02]  /*20ce0*/  FMUL R4, R37, UR20 ;  /* 0x0000001425047c20 */ /* 0x000fe40008400000 */
[----:B------:R-:W4:Y:S01]  /*20cf0*/  LDL.LU R37, [R1+0x25c] ;  /* 0x00025c0001257983 */ /* 0x000f220000300800 */
[----:B--2---:R-:W-:-:S03]  /*20d00*/  FMUL R2, R36, UR20 ;  /* 0x0000001424027c20 */ /* 0x004fc60008400000 */
[----:B------:R-:W2:Y:S02]  /*20d10*/  LDL.LU R36, [R1+0x260] ;  /* 0x0002600001247983 */ /* 0x000ea40000300800 */
[----:B------:R-:W-:Y:S01]  /*20d20*/  F2FP.SATFINITE.E4M3.F32.PACK_AB_MERGE_C R9, RZ, R2, RZ ;  /* 0x00000002ff09723e */ /* 0x000fe200048070ff */
[----:B---3--:R-:W-:Y:S02]  /*20d30*/  FMUL R2, R35, UR20 ;  /* 0x0000001423027c20 */ /* 0x008fe40008400000 */
[----:B------:R-:W3:Y:S03]  /*20d40*/  LDL.LU R35, [R1+0x264] ;  /* 0x0002640001237983 */ /* 0x000ee60000300800 */
        /* <DEDUP_REMOVED lines=10> */
[----:B------:R-:W-:-:S03]  /*20df0*/  ISETP.LT.OR P1, PT, R0, 0xf1, !P2 ;  /* 0x000000f10000780c */ /* 0x000fc60005721670 */
[----:B------:R1:W-:Y:S01]  /*20e00*/  @!P6 STG.E.U8 desc[UR14][R24.64+0xf0], R13 ;  /* 0x0000f00d1800e986 */ /* 0x0003e2000c10110e */
[----:B------:R-:W-:-:S03]  /*20e10*/  ISETP.LT.OR P6, PT, R0, 0xf9, !P3 ;  /* 0x000000f90000780c */ /* 0x000fc60005fc1670 */
[----:B------:R1:W-:Y:S01]  /*20e20*/  @!P0 STG.E.U8 desc[UR14][R24.64+0xf1], R7 ;  /* 0x0000f10718008986 */ /* 0x0003e2000c10110e */
[----:B------:R-:W-:Y:S02]  /*20e30*/  ISETP.LT.OR P3, PT, R0, 0xfa, !P3 ;  /* 0x000000fa0000780c */ /* 0x000fe40005f61670 */
[----:B0-----:R-:W-:Y:S02]  /*20e40*/  F2FP.SATFINITE.E4M3.F32.PACK_AB_MERGE_C R5, RZ, R4, RZ ;  /* 0x00000004ff05723e */ /* 0x001fe400048070ff */
[----:B-1----:R-:W-:Y:S02]  /*20e50*/  F2FP.SATFINITE.E4M3.F32.PACK_AB_MERGE_C R13, RZ, R3, RZ ;  /* 0x00000003ff0d723e */ /* 0x002fe400048070ff */
[----:B------:R-:W-:Y:S01]  /*20e60*/  F2FP.SATFINITE.E4M3.F32.PACK_AB_MERGE_C R7, RZ, R2, RZ ;  /* 0x00000002ff07723e */ /* 0x000fe200048070ff */
[----:B------:R-:W-:Y:S02]  /*20e70*/  FMUL R2, R41, UR20 ;  /* 0x0000001429027c20 */ /* 0x000fe40008400000 */
[----:B------:R-:W5:Y:S04]  /*20e80*/  LDL.LU R41, [R1+0x270] ;  /* 0x0002700001297983 */ /* 0x000f680000300800 */
[----:B------:R0:W-:Y:S01]  /*20e90*/  @!P5 STG.E.U8 desc[UR14][R26.64+0xf1], R9 ;  /* 0x0000f1091a00d986 */ /* 0x0001e2000c10110e */
[----:B------:R-:W-:-:S03]  /*20ea0*/  FMUL R3, R39, UR20 ;  /* 0x0000001427037c20 */ /* 0x000fc60008400000 */
[----:B------:R-:W5:Y:S01]  /*20eb0*/  LDL.LU R39, [R1+0x274] ;  /* 0x0002740001277983 */ /* 0x000f620000300800 */
[----:B------:R-:W-:-:S03]  /*20ec0*/  ISETP.LT.OR P5, PT, R0, 0xf9, !P2 ;  /* 0x000000f90000780c */ /* 0x000fc600057a1670 */
[----:B------:R-:W-:Y:S01]  /*20ed0*/  @!P1 STG.E.U8 desc[UR14][R26.64+0xf0], R5 ;  /* 0x0000f0051a009986 */ /* 0x000fe2000c10110e */
[----:B0-----:R-:W-:-:S03]  /*20ee0*/  F2FP.SATFINITE.E4M3.F32.PACK_AB_MERGE_C R9, RZ, R2, RZ ;  /* 0x00000002ff09723e */ /* 0x001fc600048070ff */
[----:B------:R0:W-:Y:S04]  /*20ef0*/  @!P6 STG.E.U8 desc[UR14][R24.64+0xf8], R11 ;  /* 0x0000f80b1800e986 */ /* 0x0001e8000c10110e */
[----:B------:R1:W-:Y:S01]  /*20f00*/  @!P3 STG.E.U8 desc[UR14][R24.64+0xf9], R13 ;  /* 0x0000f90d1800b986 */ /* 0x0003e2000c10110e */
[----:B0-----:R-:W-:-:S03]  /*20f10*/  F2FP.SATFINITE.E4M3.F32.PACK_AB_MERGE_C R11, RZ, R3, RZ ;  /* 0x00000003ff0b723e */ /* 0x001fc600048070ff */
[----:B------:R0:W-:Y:S01]  /*20f20*/  @!P5 STG.E.U8 desc[UR14][R26.64+0xf8], R7 ;  /* 0x0000f8071a00d986 */ /* 0x0001e2000c10110e */
[----:B----4-:R-:W-:-:S03]  /*20f30*/  FMUL R4, R38, UR20 ;  /* 0x0000001426047c20 */ /* 0x010fc60008400000 */
[----:B------:R-:W4:Y:S02]  /*20f40*/  LDL.LU R38, [R1+0x278] ;  /* 0x0002780001267983 */ /* 0x000f240000300800 */
[----:B-1----:R-:W-:Y:S01]  /*20f50*/  F2FP.SATFINITE.E4M3.F32.PACK_AB_MERGE_C R13, RZ, R4, RZ ;  /* 0x00000004ff0d723e */ /* 0x002fe200048070ff */
[----:B------:R-:W-:Y:S02]  /*20f60*/  FMUL R5, R37, UR20 ;  /* 0x0000001425057c20 */ /* 0x000fe40008400000 */
[----:B------:R-:W4:Y:S01]  /*20f70*/  LDL.LU R37, [R1+0x27c] ;  /* 0x00027c0001257983 */ /* 0x000f220000300800 */
[----:B--2---:R-:W-:-:S03]  /*20f80*/  FMUL R2, R36, UR20 ;  /* 0x0000001424027c20 */ /* 0x004fc60008400000 */
[----:B------:R-:W2:Y:S01]  /*20f90*/  LDL.LU R36, [R1+0x280] ;  /* 0x0002800001247983 */ /* 0x000ea20000300800 */
[----:B---3--:R-:W-:-:S03]  /*20fa0*/  FMUL R3, R35, UR20 ;  /* 0x0000001423037c20 */ /* 0x008fc60008400000 */
[----:B------:R-:W3:Y:S01]  /*20fb0*/  LDL.LU R35, [R1+0x284] ;  /* 0x0002840001237983 */ /* 0x000ee20000300800 */
[----:B0-----:R-:W-:Y:S01]  /*20fc0*/  F2FP.SATFINITE.E4M3.F32.PACK_AB_MERGE_C R7, RZ, R2, RZ ;  /* 0x00000002ff07723e */ /* 0x001fe200048070ff */
[----:B-----5:R-:W-:Y:S02]  /*20fd0*/  FMUL R4, R33, UR20 ;  /* 0x0000001421047c20 */ /* 0x020fe40008400000 */
[----:B------:R-:W5:Y:S01]  /*20fe0*/  LDL.LU R33, [R1+0x288] ;  /* 0x0002880001217983 */ /* 0x000f620000300800 */
[----:B------:R-:W-:-:S03]  /*20ff0*/  FMUL R2, R32, UR20 ;  /* 0x0000001420027c20 */ /* 0x000fc60008400000 */
[----:B------:R-:W5:Y:S01]  /*21000*/  LDL.LU R32, [R1+0x28c] ;  /* 0x00028c0001207983 */ /* 0x000f620000300800 */
[----:B------:R-:W-:Y:S02]  /*21010*/  ISETP.GE.AND P1, PT, R34, 0x81, PT ;  /* 0x000000812200780c */ /* 0x000fe40003f26270 */
[C---:B------:R-:W-:Y:S02]  /*21020*/  ISETP.LT.OR P2, PT, R0.reuse, 0xfa, !P2 ;  /* 0x000000fa0000780c */ /* 0x040fe40005741670 */
[C---:B------:R-:W-:Y:S02]  /*21030*/  ISETP.LT.OR P6, PT, R0.reuse, 0x1, !P1 ;  /* 0x000000010000780c */ /* 0x040fe40004fc1670 */
[----:B------:R-:W-:Y:S02]  /*21040*/  ISETP.LT.OR P3, PT, R0, 0x2, !P1 ;  /* 0x000000020000780c */ /* 0x000fe40004f61670 */
[----:B------:R-:W-:-:S07]  /*21050*/  ISETP.GE.AND P0, PT, R34, 0x89, PT ;  /* 0x000000892200780c */ /* 0x000fce0003f06270 */
[----:B------:R0:W-:Y:S04]  /*21060*/  @!P2 STG.E.U8 desc[UR14][R26.64+0xf9], R9 ;  /* 0x0000f9091a00a986 */ /* 0x0001e8000c10110e */
[----:B------:R-:W-:Y:S01]  /*21070*/  @!P6 STG.E.U8 desc[UR14][R30.64], R11 ;  /* 0x0000000b1e00e986 */ /* 0x000fe2000c10110e */
[C---:B------:R-:W-:Y:S02]  /*21080*/  ISETP.LT.OR P6, PT, R0.reuse, 0x2, !P0 ;  /* 0x000000020000780c */ /* 0x040fe400047c1670 */
[C---:B------:R-:W-:Y:S01]  /*21090*/  ISETP.LT.OR P5, PT, R0.reuse, 0x1, !P0 ;  /* 0x000000010000780c */ /* 0x040fe200047a1670 */
[----:B------:R1:W-:Y:S01]  /*210a0*/  @!P3 STG.E.U8 desc[UR14][R30.64+0x1], R13 ;  /* 0x0000010d1e00b986 */ /* 0x0003e2000c10110e */
[----:B------:R-:W-:Y:S02]  /*210b0*/  ISETP.LT.OR P2, PT, R0, 0xa, !P1 ;  /* 0x0000000a0000780c */ /* 0x000fe40004f41670 */
[----:B0-----:R-:W-:-:S02]  /*210c0*/  F2FP.SATFINITE.E4M3.F32.PACK_AB_MERGE_C R9, RZ, R3, RZ ;  /* 0x00000003ff09723e */ /* 0x001fc400048070ff */
[----:B------:R-:W-:Y:S01]  /*210d0*/  ISETP.LT.OR P3, PT, R0, 0x9, !P1 ;  /* 0x000000090000780c */ /* 0x000fe20004f61670 */
[----:B------:R-:W-:Y:S01]  /*210e0*/  FMUL R3, R41, UR20 ;  /* 0x0000001429037c20 */ /* 0x000fe20008400000 */
[----:B-1----:R-:W-:Y:S01]  /*210f0*/  F2FP.SATFINITE.E4M3.F32.PACK_AB_MERGE_C R13, RZ, R2, RZ ;  /* 0x00000002ff0d723e */ /* 0x002fe200048070ff */
[----:B------:R-:W5:Y:S01]  /*21100*/  LDL.LU R41, [R1+0x290] ;  /* 0x0002900001297983 */ /* 0x000f620000300800 */
[----:B------:R-:W-:Y:S02]  /*21110*/  F2FP.SATFINITE.E4M3.F32.PACK_AB_MERGE_C R5, RZ, R5, RZ ;  /* 0x00000005ff05723e */ /* 0x000fe400048070ff */
[----:B------:R-:W-:Y:S01]  /*21120*/  F2FP.SATFINITE.E4M3.F32.PACK_AB_MERGE_C R11, RZ, R4, RZ ;  /* 0x00000004ff0b723e */ /* 0x000fe200048070ff */
[----:B------:R0:W-:Y:S01]  /*21130*/  @!P6 STG.E.U8 desc[UR14][R28.64+0x1], R7 ;  /* 0x000001071c00e986 */ /* 0x0001e2000c10110e */
[----:B------:R-:W-:-:S03]  /*21140*/  FMUL R2, R39, UR20 ;  /* 0x0000001427027c20 */ /* 0x000fc60008400000 */
[----:B------:R-:W5:Y:S01]  /*21150*/  LDL.LU R39, [R1+0x294] ;  /* 0x0002940001277983 */ /* 0x000f620000300800 */
[----:B------:R-:W-:Y:S02]  /*21160*/  ISETP.LT.OR P6, PT, R0, 0xa, !P0 ;  /* 0x0000000a0000780c */ /* 0x000fe400047c1670 */
[----:B0-----:R-:W-:Y:S01]  /*21170*/  F2FP.SATFINITE.E4M3.F32.PACK_AB_MERGE_C R7, RZ, R2, RZ ;  /* 0x00000002ff07723e */ /* 0x001fe200048070ff */
[----:B------:R0:W-:Y:S04]  /*21180*/  @!P5 STG.E.U8 desc[UR14][R28.64], R5 ;  /* 0x000000051c00d986 */ /* 0x0001e8000c10110e */
[----:B------:R-:W-:Y:S04]  /*21190*/  @!P2 STG.E.U8 desc[UR14][R30.64+0x9], R11 ;  /* 0x0000090b1e00a986 */ /* 0x000fe8000c10110e */
[----:B------:R1:W-:Y:S01]  /*211a0*/  @!P3 STG.E.U8 desc[UR14][R30.64+0x8], R9 ;  /* 0x000008091e00b986 */ /* 0x0003e2000c10110e */
[----:B0-----:R-:W-:-:S05]  /*211b0*/  F2FP.SATFINITE.E4M3.F32.PACK_AB_MERGE_C R5, RZ, R3, RZ ;  /* 0x00000003ff05723e */ /* 0x001fca00048070ff */
[----:B------:R0:W-:Y:S01]  /*211c0*/  @!P6 STG.E.U8 desc[UR14][R28.64+0x9], R5 ;  /* 0x000009051c00e986 */ /* 0x0001e2000c10110e */
[----:B----4-:R-:W-:-:S03]  /*211d0*/  FMUL R4, R38, UR20 ;  /* 0x0000001426047c20 */ /* 0x010fc60008400000 */
[----:B------:R-:W4:Y:S02]  /*211e0*/  LDL.LU R38, [R1+0x298] ;  /* 0x0002980001267983 */ /* 0x000f240000300800 */
[----:B-1----:R-:W-:Y:S01]  /*211f0*/  F2FP.SATFINITE.E4M3.F32.PACK_AB_MERGE_C R9, RZ, R4, RZ ;  /* 0x00000004ff09723e */ /* 0x002fe200048070ff */
[----:B------:R-:W-:Y:S02]  /*21200*/  FMUL R2, R37, UR20 ;  /* 0x0000001425027c20 */ /* 0x000fe40008400000 */
[----:B------:R-:W4:Y:S03]  /*21210*/  LDL.LU R37, [R1+0x29c] ;  /* 0x00029c0001257983 */ /* 0x000f260000300800 */
[----:B------:R-:W-:Y:S01]  /*21220*/  F2FP.SATFINITE.E4M3.F32.PACK_AB_MERGE_C R11, RZ, R2, RZ ;  /* 0x00000002ff0b723e */ /* 0x000fe200048070ff */
[----:B--2---:R-:W-:Y:S02]  /*21230*/  FMUL R2, R36, UR20 ;  /* 0x0000001424027c20 */ /* 0x004fe40008400000 */
[----:B------:R-:W2:Y:S01]  /*21240*/  LDL.LU R36, [R1+0x2a0] ;  /* 0x0002a00001247983 */ /* 0x000ea20000300800 */
[----:B---3--:R-:W-:-:S03]  /*21250*/  FMUL R3, R35, UR20 ;  /* 0x0000001423037c20 */ /* 0x008fc60008400000 */
[----:B------:R-:W3:Y:S01]  /*21260*/  LDL.LU R35, [R1+0x2a4] ;  /* 0x0002a40001237983 */ /* 0x000ee20000300800 */
[----:B-----5:R-:W-:-:S03]  /*21270*/  FMUL R4, R33, UR20 ;  /* 0x0000001421047c20 */ /* 0x020fc60008400000 */
[----:B------:R-:W5:Y:S01]  /*21280*/  LDL.LU R33, [R1+0x2a8] ;  /* 0x0002a80001217983 */ /* 0x000f620000300800 */
[----:B0-----:R-:W-:-:S03]  /*21290*/  FMUL R5, R32, UR20 ;  /* 0x0000001420057c20 */ /* 0x001fc60008400000 */
[----:B------:R-:W5:Y:S01]  /*212a0*/  LDL.LU R32, [R1+0x2ac] ;  /* 0x0002ac0001207983 */ /* 0x000f620000300800 */
[C---:B------:R-:W-:Y:S02]  /*212b0*/  ISETP.LT.OR P5, PT, R0.reuse, 0x9, !P0 ;  /* 0x000000090000780c */ /* 0x040fe400047a1670 */
[C---:B------:R-:W-:Y:S02]  /*212c0*/  ISETP.LT.OR P3, PT, R0.reuse, 0x11, !P1 ;  /* 0x000000110000780c */ /* 0x040fe40004f61670 */
[C---:B------:R-:W-:Y:S02]  /*212d0*/  ISETP.LT.OR P2, PT, R0.reuse, 0x12, !P1 ;  /* 0x000000120000780c */ /* 0x040fe40004f41670 */
[----:B------:R-:W-:-:S07]  /*212e0*/  ISETP.LT.OR P6, PT, R0, 0x12, !P0 ;  /* 0x000000120000780c */ /* 0x000fce00047c1670 */
[----:B------:R-:W-:Y:S01]  /*212f0*/  @!P5 STG.E.U8 desc[UR14][R28.64+0x8], R13 ;  /* 0x0000080d1c00d986 */ /* 0x000fe2000c10110e */
[----:B------:R-:W-:-:S03]  /*21300*/  ISETP.LT.OR P5, PT, R0, 0x11, !P0 ;  /* 0x000000110000780c */ /* 0x000fc600047a1670 */
[----:B------:R0:W-:Y:S01]  /*21310*/  @!P3 STG.E.U8 desc[UR14][R30.64+0x10], R7 ;  /* 0x000010071e00b986 */ /* 0x0001e2000c10110e */
[----:B------:R-:W-:-:S03]  /*21320*/  ISETP.LT.OR P3, PT, R0, 0x19, !P1 ;  /* 0x000000190000780c */ /* 0x000fc60004f61670 */
[----:B------:R1:W-:Y:S01]  /*21330*/  @!P2 STG.E.U8 desc[UR14][R30.64+0x11], R9 ;  /* 0x000011091e00a986 */ /* 0x0003e2000c10110e */
[----:B------:R-:W-:Y:S02]  /*21340*/  ISETP.LT.OR P2, PT, R0, 0x1a, !P1 ;  /* 0x0000001a0000780c */ /* 0x000fe40004f41670 */
[----:B0-----:R-:W-:Y:S02]  /*21350*/  F2FP.SATFINITE.E4M3.F32.PACK_AB_MERGE_C R7, RZ, R2, RZ ;  /* 0x00000002ff07723e */ /* 0x001fe400048070ff */
[----:B-1----:R-:W-:Y:S01]  /*21360*/  F2FP.SATFINITE.E4M3.F32.PACK_AB_MERGE_C R9, RZ, R3, RZ ;  /* 0x00000003ff09723e */ /* 0x002fe200048070ff */
[----:B------:R-:W-:Y:S02]  /*21370*/  FMUL R2, R41, UR20 ;  /* 0x0000001429027c20 */ /* 0x000fe40008400000 */
[----:B------:R-:W5:Y:S01]  /*21380*/  LDL.LU R41, [R1+0x2b0] ;  /* 0x0002b00001297983 */ /* 0x000f620000300800 */
[----:B------:R-:W-:-:S03]  /*21390*/  F2FP.SATFINITE.E4M3.F32.PACK_AB_MERGE_C R13, RZ, R4, RZ ;  /* 0x00000004ff0d723e */ /* 0x000fc600048070ff */
[----:B------:R0:W-:Y:S01]  /*213a0*/  @!P6 STG.E.U8 desc[UR14][R28.64+0x11], R7 ;  /* 0x000011071c00e986 */ /* 0x0001e2000c10110e */
[----:B------:R-:W-:-:S03]  /*213b0*/  FMUL R3, R39, UR20 ;  /* 0x0000001427037c20 */ /* 0x000fc60008400000 */
[----:B------:R-:W5:Y:S01]  /*213c0*/  LDL.LU R39, [R1+0x2b4] ;  /* 0x0002b40001277983 */ /* 0x000f620000300800 */
[----:B------:R-:W-:Y:S02]  /*213d0*/  ISETP.LT.OR P6, PT, R0, 0x1a, !P0 ;  /* 0x0000001a0000780c */ /* 0x000fe400047c1670 */
[----:B0-----:R-:W-:Y:S01]  /*213e0*/  F2FP.SATFINITE.E4M3.F32.PACK_AB_MERGE_C R7, RZ, R2, RZ ;  /* 0x00000002ff07723e */ /* 0x001fe200048070ff */
[----:B------:R-:W-:Y:S04]  /*213f0*/  @!P5 STG.E.U8 desc[UR14][R28.64+0x10], R11 ;  /* 0x0000100b1c00d986 */ /* 0x000fe8000c10110e */
[----:B------:R0:W-:Y:S04]  /*21400*/  @!P3 STG.E.U8 desc[UR14][R30.64+0x18], R9 ;  /* 0x000018091e00b986 */ /* 0x0001e8000c10110e */
[----:B------:R1:W-:Y:S01]  /*21410*/  @!P2 STG.E.U8 desc[UR14][R30.64+0x19], R13 ;  /* 0x0000190d1e00a986 */ /* 0x0003e2000c10110e */
[----:B0-----:R-:W-:-:S03]  /*21420*/  F2FP.SATFINITE.E4M3.F32.PACK_AB_MERGE_C R9, RZ, R3, RZ ;  /* 0x00000003ff09723e */ /* 0x001fc600048070ff */
[----:B------:R0:W-:Y:S01]  /*21430*/  @!P6 STG.E.U8 desc[UR14][R28.64+0x19], R7 ;  /* 0x000019071c00e986 */ /* 0x0001e2000c10110e */
[----:B----4-:R-:W-:-:S03]  /*21440*/  FMUL R4, R38, UR20 ;  /* 0x0000001426047c20 */ /* 0x010fc60008400000 */
[----:B------:R-:W4:Y:S02]  /*21450*/  LDL.LU R38, [R1+0x2b8] ;  /* 0x0002b80001267983 */ /* 0x000f240000300800 */
[----:B------:R-:W-:Y:S01]  /*21460*/  F2FP.SATFINITE.E4M3.F32.PACK_AB_MERGE_C R11, RZ, R4, RZ ;  /* 0x00000004ff0b723e */ /* 0x000fe200048070ff */
[----:B------:R-:W-:Y:S02]  /*21470*/  FMUL R2, R37, UR20 ;  /* 0x0000001425027c20 */ /* 0x000fe40008400000 */
[----:B------:R-:W4:Y:S03]  /*21480*/  LDL.LU R37, [R1+0x2bc] ;  /* 0x0002bc0001257983 */ /* 0x000f260000300800 */
[----:B-1----:R-:W-:Y:S01]  /*21490*/  F2FP.SATFINITE.E4M3.F32.PACK_AB_MERGE_C R13, RZ, R2, RZ ;  /* 0x00000002ff0d723e */ /* 0x002fe200048070ff */
[----:B--2---:R-:W-:Y:S02]  /*214a0*/  FMUL R3, R36, UR20 ;  /* 0x0000001424037c20 */ /* 0x004fe40008400000 */
[----:B------:R-:W2:Y:S01]  /*214b0*/  LDL.LU R36, [R1+0x2c0] ;  /* 0x0002c00001247983 */ /* 0x000ea20000300800 */
[----:B---3--:R-:W-:-:S03]  /*214c0*/  FMUL R2, R35, UR20 ;  /* 0x0000001423027c20 */ /* 0x008fc60008400000 */
[----:B------:R-:W3:Y:S02]  /*214d0*/  LDL.LU R35, [R1+0x2c4] ;  /* 0x0002c40001237983 */ /* 0x000ee40000300800 */
[----:B0-----:R-:W-:Y:S01]  /*214e0*/  F2FP.SATFINITE.E4M3.F32.PACK_AB_MERGE_C R7, RZ, R2, RZ ;  /* 0x00000002ff07723e */ /* 0x001fe200048070ff */
[----:B-----5:R-:W-:Y:S02]  /*214f0*/  FMUL R4, R33, UR20 ;  /* 0x0000001421047c20 */ /* 0x020fe40008400000 */
[----:B------:R-:W5:Y:S01]  /*21500*/  LDL.LU R33, [R1+0x2c8] ;  /* 0x0002c80001217983 */ /* 0x000f620000300800 */
[----:B------:R-:W-:-:S03]  /*21510*/  FMUL R2, R32, UR20 ;  /* 0x0000001420027c20 */ /* 0x000fc60008400000 */
[----:B------:R-:W5:Y:S01]  /*21520*/  LDL.LU R32, [R1+0x2cc] ;  /* 0x0002cc0001207983 */ /* 0x000f620000300800 */
[C---:B------:R-:W-:Y:S02]  /*21530*/  ISETP.LT.OR P5, PT, R0.reuse, 0x19, !P0 ;  /* 0x000000190000780c */ /* 0x040fe400047a1670 */
[C---:B------:R-:W-:Y:S02]  /*21540*/  ISETP.LT.OR P3, PT, R0.reuse, 0x21, !P1 ;  /* 0x000000210000780c */ /* 0x040fe40004f61670 */
[C---:B------:R-:W-:Y:S02]  /*21550*/  ISETP.LT.OR P2, PT, R0.reuse, 0x22, !P1 ;  /* 0x000000220000780c */ /* 0x040fe40004f41670 */
[----:B------:R-:W-:Y:S02]  /*21560*/  F2FP.SATFINITE.E4M3.F32.PACK_AB_MERGE_C R5, RZ, R5, RZ ;  /* 0x00000005ff05723e */ /* 0x000fe400048070ff */
[----:B------:R-:W-:-:S05]  /*21570*/  ISETP.LT.OR P6, PT, R0, 0x22, !P0 ;  /* 0x000000220000780c */ /* 0x000fca00047c1670 */
[----:B------:R0:W-:Y:S01]  /*21580*/  @!P5 STG.E.U8 desc[UR14][R28.64+0x18], R5 ;  /* 0x000018051c00d986 */ /* 0x0001e2000c10110e */
[----:B------:R-:W-:-:S03]  /*21590*/  ISETP.LT.OR P5, PT, R0, 0x21, !P0 ;  /* 0x000000210000780c */ /* 0x000fc600047a1670 */
[----:B------:R-:W-:Y:S01]  /*215a0*/  @!P3 STG.E.U8 desc[UR14][R30.64+0x20], R9 ;  /* 0x000020091e00b986 */ /* 0x000fe2000c10110e */
        /* <DEDUP_REMOVED lines=8> */
[----:B------:R-:W-:Y:S01]  /*21630*/  @!P6 STG.E.U8 desc[UR14][R28.64+0x21], R5 ;  /* 0x000021051c00e986 */ /* 0x000fe2000c10110e */
[----:B------:R-:W-:-:S03]  /*21640*/  FMUL R3, R39, UR20 ;  /* 0x0000001427037c20 */ /* 0x000fc60008400000 */
[----:B------:R-:W5:Y:S01]  /*21650*/  LDL.LU R39, [R1+0x2d4] ;  /* 0x0002d40001277983 */ /* 0x000f620000300800 */
[----:B------:R-:W-:-:S03]  /*21660*/  ISETP.LT.OR P6, PT, R0, 0x2a, !P0 ;  /* 0x0000002a0000780c */ /* 0x000fc600047c1670 */
[----:B------:R-:W-:Y:S04]  /*21670*/  @!P5 STG.E.U8 desc[UR14][R28.64+0x20], R13 ;  /* 0x0000200d1c00d986 */ /* 0x000fe8000c10110e */
[----:B------:R0:W-:Y:S04]  /*21680*/  @!P3 STG.E.U8 desc[UR14][R30.64+0x28], R7 ;  /* 0x000028071e00b986 */ /* 0x0001e8000c10110e */
[----:B------:R1:W-:Y:S01]  /*21690*/  @!P2 STG.E.U8 desc[UR14][R30.64+0x29], R9 ;  /* 0x000029091e00a986 */ /* 0x0003e2000c10110e */
[----:B0-----:R-:W-:Y:S02]  /*216a0*/  F2FP.SATFINITE.E4M3.F32.PACK_AB_MERGE_C R7, RZ, R2, RZ ;  /* 0x00000002ff07723e */ /* 0x001fe400048070ff */
[----:B-1----:R-:W-:-:S03]  /*216b0*/  F2FP.SATFINITE.E4M3.F32.PACK_AB_MERGE_C R9, RZ, R3, RZ ;  /* 0x00000003ff09723e */ /* 0x002fc600048070ff */
[----:B------:R0:W-:Y:S01]  /*216c0*/  @!P6 STG.E.U8 desc[UR14][R28.64+0x29], R7 ;  /* 0x000029071c00e986 */ /* 0x0001e2000c10110e */
[----:B----4-:R-:W-:-:S03]  /*216d0*/  FMUL R4, R38, UR20 ;  /* 0x0000001426047c20 */ /* 0x010fc60008400000 */
[----:B------:R-:W4:Y:S02]  /*216e0*/  LDL.LU R38, [R1+0x2d8] ;  /* 0x0002d80001267983 */ /* 0x000f240000300800 */
[----:B------:R-:W-:Y:S01]  /*216f0*/  F2FP.SATFINITE.E4M3.F32.PACK_AB_MERGE_C R13, RZ, R4, RZ ;  /* 0x00000004ff0d723e */ /* 0x000fe200048070ff */
        /* <DEDUP_REMOVED lines=21> */
[----:B------:R-:W-:Y:S02]  /*21850*/  F2FP.SATFINITE.E4M3.F32.PACK_AB_MERGE_C R5, RZ, R5, RZ ;  /* 0x00000005ff05723e */ /* 0x000fe400048070ff */
        /* <DEDUP_REMOVED lines=204> */
[----:B------:R-:W-:Y:S01]  /*22520*/  F2FP.SATFINITE.E4M3.F32.PACK_AB_MERGE_C R9, RZ, R4, RZ ;  /* 0x00000004ff09723e */ /* 0x000fe200048070ff */
[----:B------:R-:W-:-:S02]  /*22530*/  FMUL R3, R39, UR20 ;  /* 0x0000001427037c20 */ /* 0x000fc40008400000 */
[----:B------:R-:W5:Y:S04]  /*22540*/  LDL.LU R39, [R1+0x394] ;  /* 0x0003940001277983 */ /* 0x000f680000300800 */
[----:B------:R-:W-:Y:S04]  /*22550*/  @!P6 STG.E.U8 desc[UR14][R28.64+0x81], R5 ;  /* 0x000081051c00e986 */ /* 0x000fe8000c10110e */
[----:B------:R-:W-:Y:S04]  /*22560*/  @!P5 STG.E.U8 desc[UR14][R28.64+0x80], R13 ;  /* 0x0000800d1c00d986 */ /* 0x000fe8000c10110e */
[----:B------:R0:W-:Y:S04]  /*22570*/  @!P3 STG.E.U8 desc[UR14][R30.64+0x88], R7 ;  /* 0x000088071e00b986 */ /* 0x0001e8000c10110e */
[----:B------:R1:W-:Y:S01]  /*22580*/  @!P2 STG.E.U8 desc[UR14][R30.64+0x89], R9 ;  /* 0x000089091e00a986 */ /* 0x0003e2000c10110e */
[----:B0-----:R-:W-:-:S02]  /*22590*/  F2FP.SATFINITE.E4M3.F32.PACK_AB_MERGE_C R7, RZ, R2, RZ ;  /* 0x00000002ff07723e */ /* 0x001fc400048070ff */
[----:B-1----:R-:W-:Y:S01]  /*225a0*/  F2FP.SATFINITE.E4M3.F32.PACK_AB_MERGE_C R9, RZ, R3, RZ ;  /* 0x00000003ff09723e */ /* 0x002fe200048070ff */
[----:B----4-:R-:W-:Y:S02]  /*225b0*/  FMUL R4, R38, UR20 ;  /* 0x0000001426047c20 */ /* 0x010fe40008400000 */
[----:B------:R-:W4:Y:S03]  /*225c0*/  LDL.LU R38, [R1+0x398] ;  /* 0x0003980001267983 */ /* 0x000f260000300800 */
[----:B------:R-:W-:Y:S01]  /*225d0*/  F2FP.SATFINITE.E4M3.F32.PACK_AB_MERGE_C R13, RZ, R4, RZ ;  /* 0x00000004ff0d723e */ /* 0x000fe200048070ff */
[----:B------:R-:W-:Y:S02]  /*225e0*/  FMUL R5, R37, UR20 ;  /* 0x0000001425057c20 */ /* 0x000fe40008400000 */
[----:B------:R-:W4:Y:S01]  /*225f0*/  LDL.LU R37, [R1+0x39c] ;  /* 0x00039c0001257983 */ /* 0x000f220000300800 */
[----:B--2---:R-:W-:-:S03]  /*22600*/  FMUL R2, R36, UR20 ;  /* 0x0000001424027c20 */ /* 0x004fc60008400000 */
[----:B------:R-:W2:Y:S01]  /*22610*/  LDL.LU R36, [R1+0x3a0] ;  /* 0x0003a00001247983 */ /* 0x000ea20000300800 */
[----:B---3--:R-:W-:-:S03]  /*22620*/  FMUL R3, R35, UR20 ;  /* 0x0000001423037c20 */ /* 0x008fc60008400000 */
[----:B------:R-:W3:Y:S01]  /*22630*/  LDL.LU R35, [R1+0x3a4] ;  /* 0x0003a40001237983 */ /* 0x000ee20000300800 */
[----:B------:R-:W-:Y:S01]  /*22640*/  F2FP.SATFINITE.E4M3.F32.PACK_AB_MERGE_C R15, RZ, R5, RZ ;  /* 0x00000005ff0f723e */ /* 0x000fe200048070ff */
        /* <DEDUP_REMOVED lines=10> */
[----:B------:R-:W-:Y:S01]  /*226f0*/  @!P5 STG.E.U8 desc[UR14][R28.64+0x88], R11 ;  /* 0x0000880b1c00d986 */ /* 0x000fe2000c10110e */
[----:B------:R-:W-:-:S03]  /*22700*/  ISETP.LT.OR P5, PT, R0, 0x91, !P0 ;  /* 0x000000910000780c */ /* 0x000fc600047a1670 */
[----:B------:R1:W-:Y:S01]  /*22710*/  @!P3 STG.E.U8 desc[UR14][R30.64+0x90], R9 ;  /* 0x000090091e00b986 */ /* 0x0003e2000c10110e */
[C---:B------:R-:W-:Y:S02]  /*22720*/  ISETP.LT.OR P3, PT, R0.reuse, 0x99, !P1 ;  /* 0x000000990000780c */ /* 0x040fe40004f61670 */
[----:B0-----:R-:W-:Y:S01]  /*22730*/  F2FP.SATFINITE.E4M3.F32.PACK_AB_MERGE_C R7, RZ, R2, RZ ;  /* 0x00000002ff07723e */ /* 0x001fe200048070ff */
[----:B------:R-:W-:Y:S01]  /*22740*/  @!P2 STG.E.U8 desc[UR14][R30.64+0x91], R13 ;  /* 0x0000910d1e00a986 */ /* 0x000fe2000c10110e */
[----:B------:R-:W-:Y:S02]  /*22750*/  ISETP.LT.OR P2, PT, R0, 0x9a, !P1 ;  /* 0x0000009a0000780c */ /* 0x000fe40004f41670 */
        /* <DEDUP_REMOVED lines=86> */
[----:B------:R-:W-:Y:S01]  /*22cc0*/  FMUL R2, R39, UR20 ;  /* 0x0000001427027c20 */ /* 0x000fe20008400000 */
[----:B------:R-:W-:Y:S02]  /*22cd0*/  ISETP.LT.OR P6, PT, R0, 0xba, !P0 ;  /* 0x000000ba0000780c */ /* 0x000fe400047c1670 */
[----:B------:R-:W5:Y:S02]  /*22ce0*/  LDL.LU R39, [R1+0x3f4] ;  /* 0x0003f40001277983 */ /* 0x000f640000300800 */
[----:B0-----:R-:W-:Y:S02]  /*22cf0*/  F2FP.SATFINITE.E4M3.F32.PACK_AB_MERGE_C R7, RZ, R2, RZ ;  /* 0x00000002ff07723e */ /* 0x001fe400048070ff */
        /* <DEDUP_REMOVED lines=28> */
[C---:B------:R-:W-:Y:S02]  /*22ec0*/  ISETP.LT.OR P2, PT, R0.reuse, 0xca, !P1 ;  /* 0x000000ca0000780c */ /* 0x040fe40004f41670 */
[----:B0-----:R-:W-:Y:S02]  /*22ed0*/  F2FP.SATFINITE.E4M3.F32.PACK_AB_MERGE_C R7, RZ, R2, RZ ;  /* 0x00000002ff07723e */ /* 0x001fe400048070ff */
[----:B-1----:R-:W-:Y:S01]  /*22ee0*/  F2FP.SATFINITE.E4M3.F32.PACK_AB_MERGE_C R9, RZ, R3, RZ ;  /* 0x00000003ff09723e */ /* 0x002fe200048070ff */
[----:B------:R-:W-:Y:S02]  /*22ef0*/  FMUL R2, R41, UR20 ;  /* 0x0000001429027c20 */ /* 0x000fe40008400000 */
[----:B------:R0:W-:Y:S01]  /*22f00*/  @!P6 STG.E.U8 desc[UR14][R28.64+0xc1], R7 ;  /* 0x0000c1071c00e986 */ /* 0x0001e2000c10110e */
[----:B------:R-:W-:-:S03]  /*22f10*/  ISETP.LT.OR P6, PT, R0, 0xca, !P0 ;  /* 0x000000ca0000780c */ /* 0x000fc600047c1670 */
[----:B------:R-:W5:Y:S01]  /*22f20*/  LDL.LU R41, [R1+0x410] ;  /* 0x0004100001297983 */ /* 0x000f620000300800 */
[----:B------:R-:W-:Y:S01]  /*22f30*/  F2FP.SATFINITE.E4M3.F32.PACK_AB_MERGE_C R13, RZ, R4, RZ ;  /* 0x00000004ff0d723e */ /* 0x000fe200048070ff */
[----:B------:R-:W-:Y:S02]  /*22f40*/  FMUL R3, R39, UR20 ;  /* 0x0000001427037c20 */ /* 0x000fe40008400000 */
[----:B------:R-:W5:Y:S01]  /*22f50*/  LDL.LU R39, [R1+0x414] ;  /* 0x0004140001277983 */ /* 0x000f620000300800 */
[----:B0-----:R-:W-:-:S03]  /*22f60*/  F2FP.SATFINITE.E4M3.F32.PACK_AB_MERGE_C R7, RZ, R2, RZ ;  /* 0x00000002ff07723e */ /* 0x001fc600048070ff */
        /* <DEDUP_REMOVED lines=21> */
[C---:B------:R-:W-:Y:S01]  /*230c0*/  ISETP.LT.OR P3, PT, R0.reuse, 0xd1, !P1 ;  /* 0x000000d10000780c */ /* 0x040fe20004f61670 */
[----:B------:R-:W5:Y:S01]  /*230d0*/  LDL.LU R42, [R1+0x430] ;  /* 0x00043000012a7983 */ /* 0x000f620000300800 */
[C---:B------:R-:W-:Y:S02]  /*230e0*/  ISETP.LT.OR P2, PT, R0.reuse, 0xd2, !P1 ;  /* 0x000000d20000780c */ /* 0x040fe40004f41670 */
[----:B------:R-:W-:Y:S02]  /*230f0*/  ISETP.LT.OR P6, PT, R0, 0xd2, !P0 ;  /* 0x000000d20000780c */ /* 0x000fe400047c1670 */
[----:B------:R-:W-:-:S05]  /*23100*/  F2FP.SATFINITE.E4M3.F32.PACK_AB_MERGE_C R5, RZ, R5, RZ ;  /* 0x00000005ff05723e */ /* 0x000fca00048070ff */
[----:B------:R0:W-:Y:S01]  /*23110*/  @!P5 STG.E.U8 desc[UR14][R28.64+0xc8], R5 ;  /* 0x0000c8051c00d986 */ /* 0x0001e2000c10110e */
[----:B------:R-:W-:-:S03]  /*23120*/  ISETP.LT.OR P5, PT, R0, 0xd1, !P0 ;  /* 0x000000d10000780c */ /* 0x000fc600047a1670 */
[----:B------:R-:W-:Y:S01]  /*23130*/  @!P3 STG.E.U8 desc[UR14][R30.64+0xd0], R9 ;  /* 0x0000d0091e00b986 */ /* 0x000fe2000c10110e */
[----:B------:R-:W-:-:S03]  /*23140*/  ISETP.LT.OR P3, PT, R0, 0xd9, !P1 ;  /* 0x000000d90000780c */ /* 0x000fc60004f61670 */
[----:B------:R1:W-:Y:S01]  /*23150*/  @!P2 STG.E.U8 desc[UR14][R30.64+0xd1], R11 ;  /* 0x0000d10b1e00a986 */ /* 0x0003e2000c10110e */
[----:B0-----:R-:W-:Y:S02]  /*23160*/  F2FP.SATFINITE.E4M3.F32.PACK_AB_MERGE_C R5, RZ, R3, RZ ;  /* 0x00000003ff05723e */ /* 0x001fe400048070ff */
[----:B------:R-:W-:-:S03]  /*23170*/  ISETP.LT.OR P2, PT, R0, 0xda, !P1 ;  /* 0x000000da0000780c */ /* 0x000fc60004f41670 */
[----:B------:R-:W-:Y:S01]  /*23180*/  @!P6 STG.E.U8 desc[UR14][R28.64+0xd1], R5 ;  /* 0x0000d1051c00e986 */ /* 0x000fe2000c10110e */
[----:B-1----:R-:W-:Y:S02]  /*23190*/  F2FP.SATFINITE.E4M3.F32.PACK_AB_MERGE_C R11, RZ, R2, RZ ;  /* 0x00000002ff0b723e */ /* 0x002fe400048070ff */
[----:B------:R-:W-:Y:S01]  /*231a0*/  ISETP.LT.OR P6, PT, R0, 0xda, !P0 ;  /* 0x000000da0000780c */ /* 0x000fe200047c1670 */
[----:B------:R-:W-:Y:S02]  /*231b0*/  FMUL R2, R41, UR20 ;  /* 0x0000001429027c20 */ /* 0x000fe40008400000 */
[----:B------:R-:W5:Y:S01]  /*231c0*/  LDL.LU R41, [R1+0x434] ;  /* 0x0004340001297983 */ /* 0x000f620000300800 */
[----:B------:R-:W-:-:S03]  /*231d0*/  FMUL R3, R39, UR20 ;  /* 0x0000001427037c20 */ /* 0x000fc60008400000 */
[----:B------:R-:W5:Y:S01]  /*231e0*/  LDL.LU R39, [R1+0x438] ;  /* 0x0004380001277983 */ /* 0x000f620000300800 */
[----:B------:R-:W-:-:S03]  /*231f0*/  F2FP.SATFINITE.E4M3.F32.PACK_AB_MERGE_C R9, RZ, R4, RZ ;  /* 0x00000004ff09723e */ /* 0x000fc600048070ff */
        /* <DEDUP_REMOVED lines=12> */
[----:B------:R-:W2:Y:S02]  /*232c0*/  LDL.LU R36, [R1+0x444] ;  /* 0x0004440001247983 */ /* 0x000ea40000300800 */
[----:B0-----:R-:W-:Y:S01]  /*232d0*/  F2FP.SATFINITE.E4M3.F32.PACK_AB_MERGE_C R7, RZ, R2, RZ ;  /* 0x00000002ff07723e */ /* 0x001fe200048070ff */
[----:B---3--:R-:W-:Y:S02]  /*232e0*/  FMUL R3, R35, UR20 ;  /* 0x0000001423037c20 */ /* 0x008fe40008400000 */
[----:B------:R-:W3:Y:S01]  /*232f0*/  LDL.LU R35, [R1+0x448] ;  /* 0x0004480001237983 */ /* 0x000ee20000300800 */
[----:B-----5:R-:W-:-:S03]  /*23300*/  FMUL R4, R33, UR20 ;  /* 0x0000001421047c20 */ /* 0x020fc60008400000 */
        /* <DEDUP_REMOVED lines=13> */
[----:B------:R-:W-:Y:S02]  /*233e0*/  F2FP.SATFINITE.E4M3.F32.PACK_AB_MERGE_C R5, RZ, R5, RZ ;  /* 0x00000005ff05723e */ /* 0x000fe400048070ff */
[----:B0-----:R-:W-:Y:S01]  /*233f0*/  F2FP.SATFINITE.E4M3.F32.PACK_AB_MERGE_C R11, RZ, R4, RZ ;  /* 0x00000004ff0b723e */ /* 0x001fe200048070ff */
[----:B------:R0:W-:Y:S01]  /*23400*/  @!P6 STG.E.U8 desc[UR14][R28.64+0xe1], R7 ;  /* 0x0000e1071c00e986 */ /* 0x0001e2000c10110e */
[C---:B------:R-:W-:Y:S02]  /*23410*/  ISETP.LT.OR P6, PT, R0.reuse, 0xea, !P0 ;  /* 0x000000ea0000780c */ /* 0x040fe400047c1670 */
[----:B-1----:R-:W-:Y:S01]  /*23420*/  F2FP.SATFINITE.E4M3.F32.PACK_AB_MERGE_C R9, RZ, R3, RZ ;  /* 0x00000003ff09723e */ /* 0x002fe200048070ff */
[----:B------:R1:W-:Y:S01]  /*23430*/  @!P5 STG.E.U8 desc[UR14][R28.64+0xe0], R5 ;  /* 0x0000e0051c00d986 */ /* 0x0003e2000c10110e */
[----:B------:R-:W-:-:S03]  /*23440*/  ISETP.LT.OR P5, PT, R0, 0xe9, !P0 ;  /* 0x000000e90000780c */ /* 0x000fc600047a1670 */
[----:B------:R-:W-:Y:S01]  /*23450*/  @!P2 STG.E.U8 desc[UR14][R30.64+0xe9], R11 ;  /* 0x0000e90b1e00a986 */ /* 0x000fe2000c10110e */
[----:B------:R-:W-:Y:S01]  /*23460*/  ISETP.LT.OR P2, PT, R0, 0xf2, !P1 ;  /* 0x000000f20000780c */ /* 0x000fe20004f41670 */
[----:B------:R-:W-:Y:S02]  /*23470*/  FMUL R3, R42, UR20 ;  /* 0x000000142a037c20 */ /* 0x000fe40008400000 */
[----:B------:R4:W-:Y:S01]  /*23480*/  @!P3 STG.E.U8 desc[UR14][R30.64+0xe8], R9 ;  /* 0x0000e8091e00b986 */ /* 0x0009e2000c10110e */
[----:B------:R-:W-:Y:S01]  /*23490*/  ISETP.LT.OR P3, PT, R0, 0xf1, !P1 ;  /* 0x000000f10000780c */ /* 0x000fe20004f61670 */
[----:B------:R-:W-:Y:S01]  /*234a0*/  FMUL R4, R39, UR20 ;  /* 0x0000001427047c20 */ /* 0x000fe20008400000 */
[----:B------:R-:W-:Y:S01]  /*234b0*/  F2FP.SATFINITE.E4M3.F32.PACK_AB_MERGE_C R13, RZ, R2, RZ ;  /* 0x00000002ff0d723e */ /* 0x000fe200048070ff */
[----:B------:R-:W-:Y:S01]  /*234c0*/  FMUL R2, R41, UR20 ;  /* 0x0000001429027c20 */ /* 0x000fe20008400000 */
[----:B------:R-:W-:Y:S02]  /*234d0*/  F2FP.SATFINITE.E4M3.F32.PACK_AB_MERGE_C R3, RZ, R3, RZ ;  /* 0x00000003ff03723e */ /* 0x000fe400048070ff */
[----:B0-----:R-:W-:-:S02]  /*234e0*/  F2FP.SATFINITE.E4M3.F32.PACK_AB_MERGE_C R7, RZ, R4, RZ ;  /* 0x00000004ff07723e */ /* 0x001fc400048070ff */
[----:B-1----:R-:W-:Y:S01]  /*234f0*/  F2FP.SATFINITE.E4M3.F32.PACK_AB_MERGE_C R5, RZ, R2, RZ ;  /* 0x00000002ff05723e */ /* 0x002fe200048070ff */
[----:B------:R-:W-:Y:S01]  /*23500*/  @!P5 STG.E.U8 desc[UR14][R28.64+0xe8], R13 ;  /* 0x0000e80d1c00d986 */ /* 0x000fe2000c10110e */
[----:B------:R-:W-:-:S03]  /*23510*/  ISETP.LT.OR P5, PT, R0, 0xf1, !P0 ;  /* 0x000000f10000780c */ /* 0x000fc600047a1670 */
[----:B------:R-:W-:Y:S01]  /*23520*/  @!P6 STG.E.U8 desc[UR14][R28.64+0xe9], R3 ;  /* 0x0000e9031c00e986 */ /* 0x000fe2000c10110e */
[----:B------:R-:W-:-:S03]  /*23530*/  ISETP.LT.OR P6, PT, R0, 0xf2, !P0 ;  /* 0x000000f20000780c */ /* 0x000fc600047c1670 */
[----:B------:R0:W-:Y:S01]  /*23540*/  @!P2 STG.E.U8 desc[UR14][R30.64+0xf1], R7 ;  /* 0x0000f1071e00a986 */ /* 0x0001e2000c10110e */
[C---:B------:R-:W-:Y:S02]  /*23550*/  ISETP.LT.OR P2, PT, R0.reuse, 0xf9, !P1 ;  /* 0x000000f90000780c */ /* 0x040fe40004f41670 */
[C---:B------:R-:W-:Y:S01]  /*23560*/  ISETP.LT.OR P1, PT, R0.reuse, 0xfa, !P1 ;  /* 0x000000fa0000780c */ /* 0x040fe20004f21670 */
[----:B------:R1:W-:Y:S01]  /*23570*/  @!P3 STG.E.U8 desc[UR14][R30.64+0xf0], R5 ;  /* 0x0000f0051e00b986 */ /* 0x0003e2000c10110e */
[C---:B------:R-:W-:Y:S02]  /*23580*/  ISETP.LT.OR P3, PT, R0.reuse, 0xf9, !P0 ;  /* 0x000000f90000780c */ /* 0x040fe40004761670 */
[----:B------:R-:W-:Y:S01]  /*23590*/  ISETP.LT.OR P0, PT, R0, 0xfa, !P0 ;  /* 0x000000fa0000780c */ /* 0x000fe20004701670 */
[----:B----4-:R-:W-:-:S05]  /*235a0*/  FMUL R2, R38, UR20 ;  /* 0x0000001426027c20 */ /* 0x010fca0008400000 */
[----:B------:R-:W-:-:S05]  /*235b0*/  F2FP.SATFINITE.E4M3.F32.PACK_AB_MERGE_C R9, RZ, R2, RZ ;  /* 0x00000002ff09723e */ /* 0x000fca00048070ff */
[----:B------:R4:W-:Y:S01]  /*235c0*/  @!P5 STG.E.U8 desc[UR14][R28.64+0xf0], R9 ;  /* 0x0000f0091c00d986 */ /* 0x0009e2000c10110e */
[----:B------:R-:W-:Y:S01]  /*235d0*/  FMUL R0, R37, UR20 ;  /* 0x0000001425007c20 */ /* 0x000fe20008400000 */
[----:B--2---:R-:W-:-:S04]  /*235e0*/  FMUL R2, R36, UR20 ;  /* 0x0000001424027c20 */ /* 0x004fc80008400000 */
[----:B0-----:R-:W-:Y:S01]  /*235f0*/  F2FP.SATFINITE.E4M3.F32.PACK_AB_MERGE_C R7, RZ, R0, RZ ;  /* 0x00000000ff07723e */ /* 0x001fe200048070ff */
[----:B---3--:R-:W-:Y:S01]  /*23600*/  FMUL R3, R35, UR20 ;  /* 0x0000001423037c20 */ /* 0x008fe20008400000 */
[----:B------:R-:W-:-:S04]  /*23610*/  F2FP.SATFINITE.E4M3.F32.PACK_AB_MERGE_C R11, RZ, R2, RZ ;  /* 0x00000002ff0b723e */ /* 0x000fc800048070ff */
[----:B------:R-:W-:Y:S01]  /*23620*/  F2FP.SATFINITE.E4M3.F32.PACK_AB_MERGE_C R3, RZ, R3, RZ ;  /* 0x00000003ff03723e */ /* 0x000fe200048070ff */
[----:B------:R4:W-:Y:S04]  /*23630*/  @!P6 STG.E.U8 desc[UR14][R28.64+0xf1], R7 ;  /* 0x0000f1071c00e986 */ /* 0x0009e8000c10110e */
[----:B------:R4:W-:Y:S04]  /*23640*/  @!P2 STG.E.U8 desc[UR14][R30.64+0xf8], R11 ;  /* 0x0000f80b1e00a986 */ /* 0x0009e8000c10110e */
[----:B------:R4:W-:Y:S01]  /*23650*/  @!P1 STG.E.U8 desc[UR14][R30.64+0xf9], R3 ;  /* 0x0000f9031e009986 */ /* 0x0009e2000c10110e */
[----:B-----5:R-:W-:Y:S01]  /*23660*/  FMUL R4, R33, UR20 ;  /* 0x0000001421047c20 */ /* 0x020fe20008400000 */
[----:B-1----:R-:W-:-:S04]  /*23670*/  FMUL R5, R32, UR20 ;  /* 0x0000001420057c20 */ /* 0x002fc80008400000 */
[----:B------:R-:W-:Y:S02]  /*23680*/  F2FP.SATFINITE.E4M3.F32.PACK_AB_MERGE_C R13, RZ, R4, RZ ;  /* 0x00000004ff0d723e */ /* 0x000fe400048070ff */
[----:B------:R-:W-:-:S03]  /*23690*/  F2FP.SATFINITE.E4M3.F32.PACK_AB_MERGE_C R5, RZ, R5, RZ ;  /* 0x00000005ff05723e */ /* 0x000fc600048070ff */
[----:B------:R4:W-:Y:S04]  /*236a0*/  @!P3 STG.E.U8 desc[UR14][R28.64+0xf8], R13 ;  /* 0x0000f80d1c00b986 */ /* 0x0009e8000c10110e */
[----:B------:R4:W-:Y:S02]  /*236b0*/  @!P0 STG.E.U8 desc[UR14][R28.64+0xf9], R5 ;  /* 0x0000f9051c008986 */ /* 0x0009e4000c10110e */
.L_x_551:
[----:B------:R-:W-:Y:S05]  /*236c0*/  BSYNC B0 ;  /* 0x0000000000007941 */ /* 0x000fea0003800000 */
.L_x_37:
[----:B--2-4-:R-:W2:Y:S04]  /*236d0*/  LDL.LU R3, [R1+0x45c] ;  /* 0x00045c0001037983 */ /* 0x014ea80000300800 */
[----:B------:R-:W2:Y:S01]  /*236e0*/  LDL.LU R2, [R1+0x460] ;  /* 0x0004600001027983 */ /* 0x000ea20000300800 */
[----:B------:R-:W-:Y:S01]  /*236f0*/  ULDC UR6, c[0x0][0xc] ;  /* 0x0000030000067ab9 */ /* 0x000fe20000000800 */
[----:B------:R-:W-:Y:S01]  /*23700*/  ULDC UR7, c[0x0][0x10] ;  /* 0x0000040000077ab9 */ /* 0x000fe20000000800 */
[----:B---3--:R-:W2:Y:S01]  /*23710*/  LDC R5, c[0x0][0x14] ;  /* 0x00000500ff057b82 */ /* 0x008ea20000000800 */
[----:B------:R-:W-:Y:S01]  /*23720*/  UIMAD.WIDE.U32 UR6, UR6, UR7, URZ ;  /* 0x00000007060672a5 */ /* 0x000fe2000f8e003f */
[----:B-----5:R-:W-:Y:S01]  /*23730*/  PRMT R0, RZ, 0x7610, R0 ;  /* 0x00007610ff007816 */ /* 0x020fe20000000000 */
[----:B------:R-:W-:-:S04]  /*23740*/  UMOV UR10, 0xffffffff ;  /* 0xffffffff000a7882 */ /* 0x000fc80000000000 */
[----:B--2---:R-:W-:-:S04]  /*23750*/  IMAD.WIDE.U32 R2, R5, UR6, R2 ;  /* 0x0000000605027c25 */ /* 0x004fc8000f8e0002 */
[----:B------:R-:W-:Y:S01]  /*23760*/  IMAD R5, R5, UR7, RZ ;  /* 0x0000000705057c24 */ /* 0x000fe2000f8e02ff */
[----:B------:R-:W-:Y:S01]  /*23770*/  ULDC.64 UR6, c[0x0][0x650] ;  /* 0x0001940000067ab9 */ /* 0x000fe20000000a00 */
[----:B------:R-:W-:Y:S01]  /*23780*/  IMAD.MOV.U32 R11, RZ, RZ, R2 ;  /* 0x000000ffff0b7224 */ /* 0x000fe200078e0002 */
[----:B------:R-:W-:Y:S01]  /*23790*/  ISETP.GE.U32.AND P0, PT, R2, UR6, PT ;  /* 0x0000000602007c0c */ /* 0x000fe2000bf06070 */
[----:B------:R-:W-:Y:S02]  /*237a0*/  IMAD.IADD R13, R3, 0x1, R5 ;  /* 0x00000001030d7824 */ /* 0x000fe400078e0205 */
[----:B------:R-:W-:-:S03]  /*237b0*/  IMAD.MOV.U32 R2, RZ, RZ, -0x1 ;  /* 0xffffffffff027424 */ /* 0x000fc600078e00ff */
[----:B------:R2:W-:Y:S01]  /*237c0*/  STL [R1+0x45c], R13 ;  /* 0x00045c0d01007387 */ /* 0x0005e20000100800 */
[----:B------:R-:W-:-:S03]  /*237d0*/  ISETP.GE.U32.AND.EX P0, PT, R13, UR7, PT, P0 ;  /* 0x000000070d007c0c */ /* 0x000fc6000bf06100 */
[----:B------:R2:W-:Y:S04]  /*237e0*/  STL [R1+0x460], R11 ;  /* 0x0004600b01007387 */ /* 0x0005e80000100800 */
[----:B------:R2:W-:Y:S06]  /*237f0*/  STL [R1+0x464], R2 ;  /* 0x0004640201007387 */ /* 0x0005ec0000100800 */
[----:B------:R-:W-:Y:S05]  /*23800*/  @P0 BRA `(.L_x_552) ;  /* 0x0000000400740947 */ /* 0x000fea0003800000 */
[----:B------:R-:W3:Y:S01]  /*23810*/  S2R R8, SR_CTAID.X ;  /* 0x0000000000087919 */ /* 0x000ee20000002500 */
[----:B------:R-:W-:Y:S01]  /*23820*/  ULDC.64 UR18, c[0x0][0x628] ;  /* 0x00018a0000127ab9 */ /* 0x000fe20000000a00 */
[----:B------:R-:W4:Y:S01]  /*23830*/  LDC R9, c[0x0][0x144] ;  /* 0x00005100ff097b82 */ /* 0x000f220000000800 */
[----:B------:R-:W-:Y:S01]  /*23840*/  ULDC UR6, c[0x0][0x150] ;  /* 0x0000540000067ab9 */ /* 0x000fe20000000800 */
[----:B------:R-:W1:Y:S01]  /*23850*/  S2R R12, SR_CTAID.Y ;  /* 0x00000000000c7919 */ /* 0x000e620000002600 */
[----:B------:R-:W-:Y:S01]  /*23860*/  ISETP.NE.U32.AND P0, PT, RZ, UR18, PT ;  /* 0x00000012ff007c0c */ /* 0x000fe2000bf05070 */
[----:B------:R-:W-:Y:S01]  /*23870*/  ULDC UR23, c[0x0][0x630] ;  /* 0x00018c0000177ab9 */ /* 0x000fe20000000800 */
[----:B------:R-:W-:Y:S02]  /*23880*/  R2UR UR16, R11 ;  /* 0x000000000b1072ca */ /* 0x000fe400000e0000 */
[----:B------:R-:W-:Y:S01]  /*23890*/  ISETP.NE.AND.EX P0, PT, RZ, UR19, PT, P0 ;  /* 0x00000013ff007c0c */ /* 0x000fe2000bf05300 */
[----:B0-----:R-:W0:Y:S01]  /*238a0*/  LDC.64 R6, c[0x0][0x620] ;  /* 0x00018800ff067b82 */ /* 0x001e220000000a00 */
[----:B------:R-:W-:-:S02]  /*238b0*/  R2UR UR17, R13 ;  /* 0x000000000d1172ca */ /* 0x000fc400000e0000 */
[----:B---3--:R-:W-:-:S05]  /*238c0*/  I2FP.F32.U32 R0, R8 ;  /* 0x0000000800007245 */ /* 0x008fca0000201000 */
[----:B------:R-:W-:-:S06]  /*238d0*/  FMUL R0, R0, UR6 ;  /* 0x0000000600007c20 */ /* 0x000fcc0008400000 */
[----:B------:R-:W3:Y:S01]  /*238e0*/  F2I.U32.TRUNC.NTZ R0, R0 ;  /* 0x0000000000007305 */ /* 0x000ee2000020f000 */
[----:B-1----:R-:W-:Y:S05]  /*238f0*/  @!P0 BRA `(.L_x_553) ;  /* 0x0000000000308947 */ /* 0x002fea0003800000 */
        /* <DEDUP_REMOVED lines=12> */
.L_x_553:
[----:B------:R-:W-:Y:S01]  /*239c0*/  USHF.R.U64 UR10, UR16, UR23, UR17 ;  /* 0x00000017100a7299 */ /* 0x000fe20008001211 */
[----:B------:R-:W1:Y:S01]  /*239d0*/  LDC.64 R20, c[0x0][0x640] ;  /* 0x00019000ff147b82 */ /* 0x000e620000000a00 */
[----:B------:R-:W-:Y:S01]  /*239e0*/  USHF.R.U32.HI UR6, URZ, UR23, UR17 ;  /* 0x000000173f067299 */ /* 0x000fe20008011611 */
[----:B---3--:R-:W-:Y:S02]  /*239f0*/  IMAD.MOV R10, RZ, RZ, -R0 ;  /* 0x000000ffff0a7224 */ /* 0x008fe400078e0a00 */
[----:B--2---:R-:W-:Y:S01]  /*23a00*/  IMAD.MOV.U32 R2, RZ, RZ, R11 ;  /* 0x000000ffff027224 */ /* 0x004fe200078e000b */
[----:B------:R-:W-:Y:S01]  /*23a10*/  IADD3 R5, P0, RZ, -UR10, RZ ;  /* 0x8000000aff057c10 */ /* 0x000fe2000ff1e0ff */
[----:B----4-:R-:W-:Y:S02]  /*23a20*/  IMAD R17, R9, R10, R8 ;  /* 0x0000000a09117224 */ /* 0x010fe400078e0208 */
[----:B------:R-:W2:Y:S02]  /*23a30*/  LDC R4, c[0x0][0x618] ;  /* 0x00018600ff047b82 */ /* 0x000ea40000000800 */
[----:B------:R-:W-:Y:S01]  /*23a40*/  IMAD.X R3, RZ, RZ, ~UR6, P0 ;  /* 0x80000006ff037e24 */ /* 0x000fe200080e06ff */
[----:B------:R-:W-:-:S03]  /*23a50*/  ULDC UR6, c[0x0][0x154] ;  /* 0x0000550000067ab9 */ /* 0x000fc60000000800 */
[-C--:B0-----:R-:W-:Y:S02]  /*23a60*/  IMAD R0, R3, R6.reuse, RZ ;  /* 0x0000000603007224 */ /* 0x081fe400078e02ff */
[----:B------:R-:W0:Y:S01]  /*23a70*/  LDC R14, c[0x0][0x608] ;  /* 0x00018200ff0e7b82 */ /* 0x000e220000000800 */
[----:B------:R-:W-:Y:S02]  /*23a80*/  IMAD.MOV.U32 R3, RZ, RZ, R13 ;  /* 0x000000ffff037224 */ /* 0x000fe400078e000d */
[----:B------:R-:W-:-:S05]  /*23a90*/  IMAD.WIDE.U32 R2, R5, R6, R2 ;  /* 0x0000000605027225 */ /* 0x000fca00078e0002 */
[----:B------:R-:W3:Y:S01]  /*23aa0*/  LDC R18, c[0x0][0x658] ;  /* 0x00019600ff127b82 */ /* 0x000ee20000000800 */
[----:B------:R-:W-:Y:S01]  /*23ab0*/  IMAD R5, R5, R7, R0 ;  /* 0x0000000705057224 */ /* 0x000fe200078e0200 */
[----:B------:R-:W-:Y:S01]  /*23ac0*/  I2FP.F32.U32 R0, R12 ;  /* 0x0000000c00007245 */ /* 0x000fe20000201000 */
[----:B------:R-:W-:Y:S01]  /*23ad0*/  IMAD.MOV.U32 R7, RZ, RZ, 0x1 ;  /* 0x00000001ff077424 */ /* 0x000fe200078e00ff */
[----:B-1----:R-:W-:Y:S01]  /*23ae0*/  ISETP.NE.U32.AND P0, PT, R20, RZ, PT ;  /* 0x000000ff1400720c */ /* 0x002fe20003f05070 */
[----:B------:R-:W-:Y:S02]  /*23af0*/  IMAD.IADD R3, R3, 0x1, R5 ;  /* 0x0000000103037824 */ /* 0x000fe400078e0205 */
[----:B------:R-:W-:Y:S01]  /*23b00*/  FMUL R0, R0, UR6 ;  /* 0x0000000600007c20 */ /* 0x000fe20008400000 */
[----:B------:R-:W1:Y:S01]  /*23b10*/  LDC R15, c[0x0][0x148] ;  /* 0x00005200ff0f7b82 */ /* 0x000e620000000800 */
[----:B------:R-:W-:Y:S01]  /*23b20*/  ISETP.NE.AND.EX P0, PT, R21, RZ, PT, P0 ;  /* 0x000000ff1500720c */ /* 0x000fe20003f05300 */
[----:B------:R-:W-:Y:S01]  /*23b30*/  IMAD.MOV.U32 R5, RZ, RZ, -0x1 ;  /* 0xffffffffff057424 */ /* 0x000fe200078e00ff */
[-CC-:B--2---:R-:W-:Y:S01]  /*23b40*/  SHF.R.U64 R10, R2, R4.reuse, R3.reuse ;  /* 0x00000004020a7219 */ /* 0x184fe20000001203 */
[----:B------:R2:W4:Y:S01]  /*23b50*/  F2I.U32.TRUNC.NTZ R13, R0 ;  /* 0x00000000000d7305 */ /* 0x000522000020f000 */
[----:B------:R-:W-:-:S03]  /*23b60*/  SHF.R.U32.HI R3, RZ, R4, R3 ;  /* 0x00000004ff037219 */ /* 0x000fc60000011603 */
[----:B------:R-:W1:Y:S01]  /*23b70*/  LDC R16, c[0x0][0x600] ;  /* 0x00018000ff107b82 */ /* 0x000e620000000800 */
[-CC-:B0-----:R-:W-:Y:S02]  /*23b80*/  SHF.R.U64 R8, R10, R14.reuse, R3.reuse ;  /* 0x0000000e0a087219 */ /* 0x181fe40000001203 */
[----:B------:R-:W-:-:S05]  /*23b90*/  SHF.R.U32.HI R3, RZ, R14, R3 ;  /* 0x0000000eff037219 */ /* 0x000fca0000011603 */
[----:B------:R-:W0:Y:S01]  /*23ba0*/  LDC R22, c[0x0][0x648] ;  /* 0x00019200ff167b82 */ /* 0x000e220000000800 */
[-CC-:B---3--:R-:W-:Y:S02]  /*23bb0*/  SHF.R.U64 R11, R8, R18.reuse, R3.reuse ;  /* 0x00000012080b7219 */ /* 0x188fe40000001203 */
[-C--:B------:R-:W-:Y:S02]  /*23bc0*/  SHF.L.U32 R5, R5, R18.reuse, RZ ;  /* 0x0000001205057219 */ /* 0x080fe400000006ff */
[-C--:B------:R-:W-:Y:S01]  /*23bd0*/  SHF.R.U32.HI R3, RZ, R18.reuse, R3 ;  /* 0x00000012ff037219 */ /* 0x080fe20000011603 */
[----:B------:R-:W-:Y:S01]  /*23be0*/  IMAD.MOV.U32 R2, RZ, RZ, R11 ;  /* 0x000000ffff027224 */ /* 0x000fe200078e000b */
[----:B------:R-:W-:Y:S01]  /*23bf0*/  SHF.L.U32 R40, R7, R18, RZ ;  /* 0x0000001207287219 */ /* 0x000fe200000006ff */
[----:B------:R-:W3:Y:S01]  /*23c00*/  LDC R23, c[0x0][0x638] ;  /* 0x00018e00ff177b82 */ /* 0x000ee20000000800 */
[----:B------:R-:W-:-:S07]  /*23c10*/  LOP3.LUT R19, RZ, R5, RZ, 0x33, !PT ;  /* 0x00000005ff137212 */ /* 0x000fce00078e33ff */
[----:B------:R-:W0:Y:S01]  /*23c20*/  LDC R24, c[0x0][0x610] ;  /* 0x00018400ff187b82 */ /* 0x000e220000000800 */
[----:B--2-4-:R-:W-:Y:S05]  /*23c30*/  @!P0 BRA `(.L_x_554) ;  /* 0x0000000000288947 */ /* 0x014fea0003800000 */
[----:B------:R-:W2:Y:S02]  /*23c40*/  LDC R0, c[0x0][0x64c] ;  /* 0x00019300ff007b82 */ /* 0x000ea40000000800 */
[----:B--2---:R-:W-:-:S05]  /*23c50*/  IADD3 R7, P0, R11, R0, RZ ;  /* 0x000000000b077210 */ /* 0x004fca0007f1e0ff */
        /* <DEDUP_REMOVED lines=8> */
.L_x_554:
[----:B0-----:R-:W-:Y:S01]  /*23ce0*/  SHF.R.U64 R0, R2, R22, R3 ;  /* 0x0000001602007219 */ /* 0x001fe20000001203 */
[----:B-1----:R-:W-:Y:S01]  /*23cf0*/  VIADD R5, R16, 0xffffffff ;  /* 0xffffffff10057836 */ /* 0x002fe20000000000 */
[----:B------:R-:W-:Y:S01]  /*23d00*/  LOP3.LUT R3, R8, R19, RZ, 0xc0, !PT ;  /* 0x0000001308037212 */ /* 0x000fe200078ec0ff */
[----:B------:R-:W-:Y:S02]  /*23d10*/  IMAD.MOV R13, RZ, RZ, -R13 ;  /* 0x000000ffff0d7224 */ /* 0x000fe400078e0a0d */
[----:B------:R-:W-:Y:S02]  /*23d20*/  IMAD.MOV R2, RZ, RZ, -R0 ;  /* 0x000000ffff027224 */ /* 0x000fe400078e0a00 */
[----:B------:R-:W-:Y:S01]  /*23d30*/  IMAD R40, R40, R0, R3 ;  /* 0x0000000028287224 */ /* 0x000fe200078e0203 */
[----:B------:R-:W-:Y:S01]  /*23d40*/  LOP3.LUT R3, R10, R5, RZ, 0xc0, !PT ;  /* 0x000000050a037212 */ /* 0x000fe200078ec0ff */
[----:B------:R-:W-:Y:S02]  /*23d50*/  @P4 IMAD R17, R15, R13, R12 ;  /* 0x0000000d0f114224 */ /* 0x000fe400078e020c */
[----:B---3--:R-:W-:-:S02]  /*23d60*/  IMAD R0, R2, R23, R11 ;  /* 0x0000001702007224 */ /* 0x008fc400078e020b */
[----:B------:R-:W-:Y:S02]  /*23d70*/  IMAD.MOV.U32 R2, RZ, RZ, 0x1 ;  /* 0x00000001ff027424 */ /* 0x000fe400078e00ff */
[----:B------:R-:W-:Y:S02]  /*23d80*/  IMAD R40, R40, R24, R17 ;  /* 0x0000001828287224 */ /* 0x000fe400078e0211 */
[----:B------:R-:W-:Y:S01]  /*23d90*/  IMAD R3, R0, R16, R3 ;  /* 0x0000001000037224 */ /* 0x000fe200078e0203 */
[----:B------:R-:W-:-:S04]  /*23da0*/  PRMT R0, R2, 0x7610, R0 ;  /* 0x0000761002007816 */ /* 0x000fc80000000000 */
[----:B------:R-:W-:Y:S02]  /*23db0*/  SEL R2, R3, R40, !P4 ;  /* 0x0000002803027207 */ /* 0x000fe40006000000 */
[----:B------:R-:W-:-:S03]  /*23dc0*/  SEL R40, R40, R3, !P4 ;  /* 0x0000000328287207 */ /* 0x000fc60006000000 */
[----:B------:R3:W-:Y:S04]  /*23dd0*/  STL [R1+0x464], R2 ;  /* 0x0004640201007387 */ /* 0x0007e80000100800 */
.L_x_552:
[----:B------:R4:W-:Y:S01]  /*23de0*/  STL [R1+0x468], R40 ;  /* 0x0004682801007387 */ /* 0x0009e20000100800 */
[----:B------:R-:W-:-:S13]  /*23df0*/  LOP3.LUT P0, RZ, R0, 0xff, RZ, 0xc0, !PT ;  /* 0x000000ff00ff7812 */ /* 0x000fda000780c0ff */
[----:B----4-:R-:W-:Y:S05]  /*23e00*/  @P0 BRA `(.L_x_555) ;  /* 0xfffffdd400540947 */ /* 0x010fea000383ffff */
[----:B------:R-:W-:Y:S05]  /*23e10*/  EXIT ;  /* 0x000000000000794d */ /* 0x000fea0003800000 */
.L_x_7:
[----:B0-----:R-:W2:Y:S01]  /*23e20*/  LDL R16, [R1+0x460] ;  /* 0x0004600001107983 */ /* 0x001ea20000100800 */
[----:B------:R-:W-:-:S03]  /*23e30*/  ULDC.64 UR4, c[0x0][0x650] ;  /* 0x0001940000047ab9 */ /* 0x000fc60000000a00 */
[----:B------:R-:W3:Y:S01]  /*23e40*/  LDL R20, [R1+0x45c] ;  /* 0x00045c0001147983 */ /* 0x000ee20000100800 */
[----:B------:R-:W-:Y:S01]  /*23e50*/  PRMT R0, RZ, 0x7610, R0 ;  /* 0x00007610ff007816 */ /* 0x000fe20000000000 */
[----:B------:R-:W-:Y:S02]  /*23e60*/  IMAD.MOV.U32 R5, RZ, RZ, -0x1 ;  /* 0xffffffffff057424 */ /* 0x000fe400078e00ff */
[----:B------:R-:W-:Y:S02]  /*23e70*/  IMAD.MOV.U32 R4, RZ, RZ, -0x1 ;  /* 0xffffffffff047424 */ /* 0x000fe400078e00ff */
[----:B------:R-:W-:Y:S01]  /*23e80*/  IMAD.MOV.U32 R10, RZ, RZ, -0x1 ;  /* 0xffffffffff0a7424 */ /* 0x000fe200078e00ff */
[----:B--2---:R-:W-:-:S04]  /*23e90*/  ISETP.GE.U32.AND P0, PT, R16, UR4, PT ;  /* 0x0000000410007c0c */ /* 0x004fc8000bf06070 */
[----:B---3--:R-:W-:-:S13]  /*23ea0*/  ISETP.GE.U32.AND.EX P0, PT, R20, UR5, PT, P0 ;  /* 0x0000000514007c0c */ /* 0x008fda000bf06100 */
[----:B------:R-:W-:Y:S05]  /*23eb0*/  @P0 BRA `(.L_x_556) ;  /* 0x0000000400300947 */ /* 0x000fea0003800000 */
[----:B------:R-:W0:Y:S01]  /*23ec0*/  LDC.64 R14, c[0x0][0x628] ;  /* 0x00018a00ff0e7b82 */ /* 0x000e220000000a00 */
[----:B------:R-:W-:Y:S02]  /*23ed0*/  IMAD.MOV.U32 R8, RZ, RZ, R16 ;  /* 0x000000ffff087224 */ /* 0x000fe400078e0010 */
[----:B------:R-:W-:-:S05]  /*23ee0*/  IMAD.MOV.U32 R9, RZ, RZ, R20 ;  /* 0x000000ffff097224 */ /* 0x000fca00078e0014 */
[----:B------:R-:W1:Y:S08]  /*23ef0*/  LDC R10, c[0x0][0x630] ;  /* 0x00018c00ff0a7b82 */ /* 0x000e700000000800 */
[----:B------:R-:W2:Y:S01]  /*23f00*/  LDC.64 R18, c[0x0][0x620] ;  /* 0x00018800ff127b82 */ /* 0x000ea20000000a00 */
[----:B0-----:R-:W-:-:S04]  /*23f10*/  ISETP.NE.U32.AND P0, PT, R14, RZ, PT ;  /* 0x000000ff0e00720c */ /* 0x001fc80003f05070 */
[----:B------:R-:W-:-:S13]  /*23f20*/  ISETP.NE.AND.EX P0, PT, R15, RZ, PT, P0 ;  /* 0x000000ff0f00720c */ /* 0x000fda0003f05300 */
[----:B-12---:R-:W-:Y:S05]  /*23f30*/  @!P0 BRA `(.L_x_557) ;  /* 0x0000000000288947 */ /* 0x006fea0003800000 */
[----:B------:R-:W0:Y:S02]  /*23f40*/  LDC R0, c[0x0][0x634] ;  /* 0x00018d00ff007b82 */ /* 0x000e240000000800 */
[----:B0-----:R-:W-:-:S05]  /*23f50*/  IADD3 R9, P0, R16, R0, RZ ;  /* 0x0000000010097210 */ /* 0x001fca0007f1e0ff */
        /* <DEDUP_REMOVED lines=8> */
.L_x_557:
[----:B------:R-:W0:Y:S01]  /*23fe0*/  LDC.64 R22, c[0x0][0x640] ;  /* 0x00019000ff167b82 */ /* 0x000e220000000a00 */
[-CC-:B------:R-:W-:Y:S01]  /*23ff0*/  SHF.R.U64 R14, R8, R10.reuse, R9.reuse ;  /* 0x0000000a080e7219 */ /* 0x180fe20000001209 */
[----:B------:R-:W-:Y:S01]  /*24000*/  IMAD.MOV.U32 R4, RZ, RZ, R16 ;  /* 0x000000ffff047224 */ /* 0x000fe200078e0010 */
[----:B------:R-:W-:Y:S01]  /*24010*/  SHF.R.U32.HI R0, RZ, R10, R9 ;  /* 0x0000000aff007219 */ /* 0x000fe20000011609 */
[----:B------:R-:W-:Y:S01]  /*24020*/  IMAD.MOV.U32 R24, RZ, RZ, 0x1 ;  /* 0x00000001ff187424 */ /* 0x000fe200078e00ff */
[----:B------:R-:W-:-:S03]  /*24030*/  IADD3 R7, P0, RZ, -R14, RZ ;  /* 0x8000000eff077210 */ /* 0x000fc60007f1e0ff */
[----:B------:R-:W1:Y:S02]  /*24040*/  LDC R6, c[0x0][0x618] ;  /* 0x00018600ff067b82 */ /* 0x000e640000000800 */
[----:B------:R-:W-:-:S04]  /*24050*/  IMAD.X R5, RZ, RZ, ~R0, P0 ;  /* 0x000000ffff057224 */ /* 0x000fc800000e0e00 */
[-C--:B------:R-:W-:Y:S02]  /*24060*/  IMAD R0, R5, R18.reuse, RZ ;  /* 0x0000001205007224 */ /* 0x080fe400078e02ff */
[----:B------:R-:W2:Y:S01]  /*24070*/  LDC R8, c[0x0][0x608] ;  /* 0x00018200ff087b82 */ /* 0x000ea20000000800 */
[----:B------:R-:W-:Y:S02]  /*24080*/  IMAD.MOV.U32 R5, RZ, RZ, R20 ;  /* 0x000000ffff057224 */ /* 0x000fe400078e0014 */
[----:B------:R-:W-:-:S05]  /*24090*/  IMAD.WIDE.U32 R4, R7, R18, R4 ;  /* 0x0000001207047225 */ /* 0x000fca00078e0004 */
[----:B------:R-:W3:Y:S01]  /*240a0*/  LDC R21, c[0x0][0x658] ;  /* 0x00019600ff157b82 */ /* 0x000ee20000000800 */
[----:B------:R-:W-:Y:S01]  /*240b0*/  IMAD R7, R7, R19, R0 ;  /* 0x0000001307077224 */ /* 0x000fe200078e0200 */
[----:B0-----:R-:W-:-:S03]  /*240c0*/  ISETP.NE.U32.AND P0, PT, R22, RZ, PT ;  /* 0x000000ff1600720c */ /* 0x001fc60003f05070 */
[----:B------:R-:W-:Y:S01]  /*240d0*/  IMAD.IADD R5, R5, 0x1, R7 ;  /* 0x0000000105057824 */ /* 0x000fe200078e0207 */
[----:B------:R-:W-:Y:S02]  /*240e0*/  ISETP.NE.AND.EX P0, PT, R23, RZ, PT, P0 ;  /* 0x000000ff1700720c */ /* 0x000fe40003f05300 */
[----:B------:R-:W0:Y:S02]  /*240f0*/  LDC R16, c[0x0][0x600] ;  /* 0x00018000ff107b82 */ /* 0x000e240000000800 */
[-CC-:B-1----:R-:W-:Y:S01]  /*24100*/  SHF.R.U64 R10, R4, R6.reuse, R5.reuse ;  /* 0x00000006040a7219 */ /* 0x182fe20000001205 */
[----:B------:R-:W-:Y:S01]  /*24110*/  IMAD.MOV.U32 R4, RZ, RZ, -0x1 ;  /* 0xffffffffff047424 */ /* 0x000fe200078e00ff */
[----:B------:R-:W-:-:S04]  /*24120*/  SHF.R.U32.HI R5, RZ, R6, R5 ;  /* 0x00000006ff057219 */ /* 0x000fc80000011605 */
[----:B------:R-:W1:Y:S01]  /*24130*/  LDC R18, c[0x0][0x648] ;  /* 0x00019200ff127b82 */ /* 0x000e620000000800 */
[-CC-:B--2---:R-:W-:Y:S02]  /*24140*/  SHF.R.U64 R17, R10, R8.reuse, R5.reuse ;  /* 0x000000080a117219 */ /* 0x184fe40000001205 */
[----:B------:R-:W-:-:S05]  /*24150*/  SHF.R.U32.HI R0, RZ, R8, R5 ;  /* 0x00000008ff007219 */ /* 0x000fca0000011605 */
[----:B------:R-:W2:Y:S01]  /*24160*/  LDC R20, c[0x0][0x638] ;  /* 0x00018e00ff147b82 */ /* 0x000ea20000000800 */
[-C--:B---3--:R-:W-:Y:S02]  /*24170*/  SHF.L.U32 R4, R4, R21.reuse, RZ ;  /* 0x0000001504047219 */ /* 0x088fe400000006ff */
[-CC-:B------:R-:W-:Y:S02]  /*24180*/  SHF.R.U64 R19, R17, R21.reuse, R0.reuse ;  /* 0x0000001511137219 */ /* 0x180fe40000001200 */
[----:B------:R-:W-:Y:S02]  /*24190*/  LOP3.LUT R26, RZ, R4, RZ, 0x33, !PT ;  /* 0x00000004ff1a7212 */ /* 0x000fe400078e33ff */
[----:B------:R-:W-:Y:S01]  /*241a0*/  SHF.R.U32.HI R5, RZ, R21, R0 ;  /* 0x00000015ff057219 */ /* 0x000fe20000011600 */
[----:B------:R-:W3:Y:S01]  /*241b0*/  LDC R25, c[0x0][0x610] ;  /* 0x00018400ff197b82 */ /* 0x000ee20000000800 */
[----:B------:R-:W-:Y:S01]  /*241c0*/  IMAD.MOV.U32 R4, RZ, RZ, R19 ;  /* 0x000000ffff047224 */ /* 0x000fe200078e0013 */
[----:B------:R-:W-:Y:S06]  /*241d0*/  @!P0 BRA `(.L_x_558) ;  /* 0x0000000000288947 */ /* 0x000fec0003800000 */
        /* <DEDUP_REMOVED lines=10> */
.L_x_558:
[----:B-1----:R-:W-:Y:S01]  /*24280*/  SHF.R.U64 R3, R4, R18, R5 ;  /* 0x0000001204037219 */ /* 0x002fe20000001205 */
[----:B0-----:R-:W-:Y:S01]  /*24290*/  VIADD R5, R16, 0xffffffff ;  /* 0xffffffff10057836 */ /* 0x001fe20000000000 */
[----:B------:R-:W-:Y:S01]  /*242a0*/  SHF.L.U32 R24, R24, R21, RZ ;  /* 0x0000001518187219 */ /* 0x000fe200000006ff */
[----:B------:R-:W-:Y:S01]  /*242b0*/  @P4 IMAD R11, R13, R12, R2 ;  /* 0x0000000c0d0b4224 */ /* 0x000fe200078e0202 */
[----:B------:R-:W-:Y:S01]  /*242c0*/  LOP3.LUT R0, R17, R26, RZ, 0xc0, !PT ;  /* 0x0000001a11007212 */ /* 0x000fe200078ec0ff */
[----:B------:R-:W-:-:S04]  /*242d0*/  IMAD.MOV R4, RZ, RZ, -R3 ;  /* 0x000000ffff047224 */ /* 0x000fc800078e0a03 */
[----:B------:R-:W-:Y:S01]  /*242e0*/  IMAD R2, R24, R3, R0 ;  /* 0x0000000318027224 */ /* 0x000fe200078e0200 */
[----:B------:R-:W-:Y:S01]  /*242f0*/  LOP3.LUT R3, R10, R5, RZ, 0xc0, !PT ;  /* 0x000000050a037212 */ /* 0x000fe200078ec0ff */
[----:B--2---:R-:W-:Y:S02]  /*24300*/  IMAD R0, R4, R20, R19 ;  /* 0x0000001404007224 */ /* 0x004fe400078e0213 */
[----:B---3--:R-:W-:Y:S02]  /*24310*/  IMAD R5, R2, R25, R11 ;  /* 0x0000001902057224 */ /* 0x008fe400078e020b */
[----:B------:R-:W-:Y:S02]  /*24320*/  IMAD.MOV.U32 R4, RZ, RZ, 0x1 ;  /* 0x00000001ff047424 */ /* 0x000fe400078e00ff */
[----:B------:R-:W-:Y:S02]  /*24330*/  IMAD R2, R0, R16, R3 ;  /* 0x0000001000027224 */ /* 0x000fe400078e0203 */
[----:B------:R-:W-:Y:S01]  /*24340*/  IMAD.MOV.U32 R10, RZ, RZ, R14 ;  /* 0x000000ffff0a7224 */ /* 0x000fe200078e000e */
[----:B------:R-:W-:-:S02]  /*24350*/  PRMT R0, R4, 0x7610, R0 ;  /* 0x0000761004007816 */ /* 0x000fc40000000000 */
[----:B------:R-:W-:Y:S02]  /*24360*/  SEL R4, R2, R5, !P4 ;  /* 0x0000000502047207 */ /* 0x000fe40006000000 */
[----:B------:R-:W-:-:S07]  /*24370*/  SEL R5, R5, R2, !P4 ;  /* 0x0000000205057207 */ /* 0x000fce0006000000 */
.L_x_556:
[----:B------:R-:W-:-:S08]  /*24380*/  NOP ;  /* 0x0000000000007918 */ /* 0x000fd00000000000 */
[----:B------:R-:W0:-:S00]  /*24390*/  USETMAXREG.DEALLOC.CTAPOOL 0x18 ;  /* 0x00000018000079c8 */ /* 0x000e0000080e0500 */
[----:B------:R-:W-:-:S13]  /*243a0*/  ISETP.NE.AND P0, PT, RZ, UR8, PT ;  /* 0x00000008ff007c0c */ /* 0x000fda000bf05270 */
[----:B------:R-:W-:Y:S05]  /*243b0*/  @P0 EXIT ;  /* 0x000000000000094d */ /* 0x000fea0003800000 */
[----:B0-----:R-:W-:Y:S01]  /*243c0*/  LOP3.LUT P0, RZ, R0, 0xff, RZ, 0xc0, !PT ;  /* 0x000000ff00ff7812 */ /* 0x001fe2000780c0ff */
[----:B------:R-:W-:Y:S02]  /*243d0*/  IMAD.MOV.U32 R6, RZ, RZ, 0x1 ;  /* 0x00000001ff067424 */ /* 0x000fe400078e00ff */
[----:B------:R-:W-:-:S10]  /*243e0*/  IMAD.MOV.U32 R7, RZ, RZ, RZ ;  /* 0x000000ffff077224 */ /* 0x000fd400078e00ff */
[----:B------:R-:W-:Y:S05]  /*243f0*/  @!P0 BRA `(.L_x_559) ;  /* 0x0000000c00948947 */ /* 0x000fea0003800000 */
[----:B------:R-:W0:Y:S01]  /*24400*/  LDC R0, c[0x0][0x28c] ;  /* 0x0000a300ff007b82 */ /* 0x000e220000000800 */
[----:B------:R-:W-:Y:S01]  /*24410*/  ULDC UR5, c[0x0][0x658] ;  /* 0x0001960000057ab9 */ /* 0x000fe20000000800 */
[----:B------:R-:W-:Y:S01]  /*24420*/  UMOV UR9, 0xffffffff ;  /* 0xffffffff00097882 */ /* 0x000fe20000000000 */
[----:B------:R-:W-:Y:S01]  /*24430*/  UMOV UR11, 0x1 ;  /* 0x00000001000b7882 */ /* 0x000fe20000000000 */
[----:B------:R-:W-:Y:S01]  /*24440*/  USHF.L.U32 UR9, UR9, UR5, URZ ;  /* 0x0000000509097299 */ /* 0x000fe2000800063f */
[----:B------:R-:W-:Y:S01]  /*24450*/  BSSY B0, `(.L_x_559) ;  /* 0x00000df000007945 */ /* 0x000fe20003800000 */
[----:B------:R-:W-:Y:S01]  /*24460*/  ULDC UR7, c[0x0][0xc] ;  /* 0x0000030000077ab9 */ /* 0x000fe20000000800 */
[----:B------:R-:W-:Y:S01]  /*24470*/  ULDC UR10, c[0x0][0x10] ;  /* 0x00000400000a7ab9 */ /* 0x000fe20000000800 */
[----:B------:R-:W1:Y:S01]  /*24480*/  S2UR UR6, SR_CgaCtaId ;  /* 0x00000000000679c3 */ /* 0x000e620000008800 */
[----:B------:R-:W-:Y:S01]  /*24490*/  ULOP3.LUT UR15, URZ, UR9, URZ, 0x33, !UPT ;  /* 0x000000093f0f7292 */ /* 0x000fe2000f8e333f */
[----:B------:R-:W-:Y:S01]  /*244a0*/  IMAD.MOV.U32 R9, RZ, RZ, 0x1 ;  /* 0x00000001ff097424 */ /* 0x000fe200078e00ff */
[----:B------:R-:W-:Y:S01]  /*244b0*/  ULDC UR4, c[0x0][0x600] ;  /* 0x0001800000047ab9 */ /* 0x000fe20000000800 */
[----:B------:R-:W-:Y:S01]  /*244c0*/  IMAD.MOV.U32 R6, RZ, RZ, 0x1 ;  /* 0x00000001ff067424 */ /* 0x000fe200078e00ff */
[----:B------:R-:W-:Y:S01]  /*244d0*/  UMOV UR18, 0x5 ;  /* 0x0000000500127882 */ /* 0x000fe20000000000 */
[----:B------:R-:W-:Y:S01]  /*244e0*/  IMAD.MOV.U32 R7, RZ, RZ, RZ ;  /* 0x000000ffff077224 */ /* 0x000fe200078e00ff */
[----:B------:R-:W-:-:S02]  /*244f0*/  ULOP3.LUT UR27, UR13, 0x2, URZ, 0xfc, !UPT ;  /* 0x000000020d1b7892 */ /* 0x000fc4000f8efc3f */
[----:B------:R-:W-:Y:S02]  /*24500*/  UIADD3 UR4, UR4, -0x1, URZ ;  /* 0xffffffff04047890 */ /* 0x000fe4000fffe03f */
[----:B------:R-:W-:Y:S01]  /*24510*/  USHF.L.U32 UR5, UR11, UR5, URZ ;  /* 0x000000050b057299 */ /* 0x000fe2000800063f */
[----:B------:R-:W-:Y:S01]  /*24520*/  ULDC.64 UR28, c[0x0][0x198] ;  /* 0x00006600001c7ab9 */ /* 0x000fe20000000a00 */
[----:B0-----:R-:W-:-:S05]  /*24530*/  VIADD R0, R0, 0x3f ;  /* 0x0000003f00007836 */ /* 0x001fca0000000000 */
[----:B------:R-:W-:Y:S01]  /*24540*/  SHF.R.S32.HI R3, RZ, 0x1f, R0 ;  /* 0x0000001fff037819 */ /* 0x000fe20000011400 */
[----:B-1----:R-:W-:-:S03]  /*24550*/  ULOP3.LUT UR8, UR6, 0x1, URZ, 0xc0, !UPT ;  /* 0x0000000106087892 */ /* 0x002fc6000f8ec03f */
[----:B------:R-:W-:Y:S01]  /*24560*/  LEA.HI R0, R3, R0, RZ, 0x6 ;  /* 0x0000000003007211 */ /* 0x000fe200078f30ff */
[----:B------:R-:W-:Y:S02]  /*24570*/  USHF.R.U32.HI UR30, URZ, 0x1, UR6 ;  /* 0x000000013f1e7899 */ /* 0x000fe40008011606 */
[----:B------:R-:W-:Y:S01]  /*24580*/  USHF.L.U32 UR14, UR6, 0x7, URZ ;  /* 0x00000007060e7899 */ /* 0x000fe2000800063f */
[----:B------:R-:W-:Y:S01]  /*24590*/  SHF.R.S32.HI R0, RZ, 0x6, R0 ;  /* 0x00000006ff007819 */ /* 0x000fe20000011400 */
[----:B------:R-:W-:Y:S02]  /*245a0*/  USHF.L.U32 UR31, UR6, 0xd, URZ ;  /* 0x0000000d061f7899 */ /* 0x000fe4000800063f */
[----:B------:R-:W-:Y:S02]  /*245b0*/  ULOP3.LUT UR6, UR6, 0xfffffffe, URZ, 0xc0, !UPT ;  /* 0xfffffffe06067892 */ /* 0x000fe4000f8ec03f */
[----:B------:R-:W-:Y:S01]  /*245c0*/  UISETP.GT.U32.AND UP0, UPT, UR8, 0xffff, UPT ;  /* 0x0000ffff0800788c */ /* 0x000fe2000bf04070 */
[----:B------:R-:W-:Y:S01]  /*245d0*/  VIADD R15, R0, 0x1 ;  /* 0x00000001000f7836 */ /* 0x000fe20000000000 */
[----:B------:R-:W-:-:S02]  /*245e0*/  USHF.L.U32 UR16, UR11, UR6, URZ ;  /* 0x000000060b107299 */ /* 0x000fc4000800063f */
[----:B------:R-:W-:Y:S02]  /*245f0*/  ULOP3.LUT UR9, UR6, 0x1, URZ, 0xfc, !UPT ;  /* 0x0000000106097892 */ /* 0x000fe4000f8efc3f */
[----:B------:R-:W-:Y:S02]  /*24600*/  UIMAD.WIDE.U32 UR6, UR7, UR10, URZ ;  /* 0x0000000a070672a5 */ /* 0x000fe4000f8e003f */
[----:B------:R-:W-:Y:S01]  /*24610*/  USEL UR8, UR8, 0xffff, !UP0 ;  /* 0x0000ffff08087887 */ /* 0x000fe2000c000000 */
[----:B------:R-:W-:Y:S01]  /*24620*/  ULDC UR10, c[0x0][0x14] ;  /* 0x00000500000a7ab9 */ /* 0x000fe20000000800 */
[----:B------:R-:W-:Y:S02]  /*24630*/  USHF.L.U32 UR9, UR11, UR9, URZ ;  /* 0x000000090b097299 */ /* 0x000fe4000800063f */
[----:B------:R-:W-:Y:S02]  /*24640*/  UIMAD.WIDE.U32 UR24, UR6, UR10, URZ ;  /* 0x0000000a061872a5 */ /* 0x000fe4000f8e003f */
[----:B------:R-:W-:-:S02]  /*24650*/  UIMAD UR17, UR7, UR10, URZ ;  /* 0x0000000a071172a4 */ /* 0x000fc4000f8e023f */
[----:B------:R-:W-:Y:S02]  /*24660*/  ULOP3.LUT UR8, UR8, 0xffff, URZ, 0xc0, !UPT ;  /* 0x0000ffff08087892 */ /* 0x000fe4000f8ec03f */
[----:B------:R-:W-:Y:S02]  /*24670*/  ULOP3.LUT UR14, UR14, 0x80, URZ, 0xc0, !UPT ;  /* 0x000000800e0e7892 */ /* 0x000fe4000f8ec03f */
[----:B------:R-:W-:Y:S02]  /*24680*/  ULOP3.LUT UR16, UR16, UR9, URZ, 0xfc, !UPT ;  /* 0x0000000910107292 */ /* 0x000fe4000f8efc3f */
[----:B------:R-:W-:Y:S02]  /*24690*/  UIADD3 UR17, UR25, UR17, URZ ;  /* 0x0000001119117290 */ /* 0x000fe4000fffe03f */
[----:B------:R-:W-:-:S12]  /*246a0*/  USHF.L.U32 UR18, UR18, UR8, URZ ;  /* 0x0000000812127299 */ /* 0x000fd8000800063f */
.L_x_570:
[----:B------:R-:W-:-:S03]  /*246b0*/  UMOV UR6, 0xffffffff ;  /* 0xffffffff00067882 */ /* 0x000fc60000000000 */
[----:B------:R-:W-:Y:S05]  /*246c0*/  BRA.DIV UR6, `(.L_x_560) ;  /* 0x0000001206487947 */ /* 0x000fea000b800000 */
[----:B------:R-:W-:-:S13]  /*246d0*/  ELECT P0, URZ, PT ;  /* 0x00000000003f782f */ /* 0x000fda0003800000 */
.L_x_584:
[----:B------:R-:W0:Y:S01]  /*246e0*/  LDC R2, c[0x0][0x28c] ;  /* 0x0000a300ff027b82 */ /* 0x000e220000000800 */
[----:B------:R-:W-:Y:S01]  /*246f0*/  BSSY B1, `(.L_x_561) ;  /* 0x000003c000017945 */ /* 0x000fe20003800000 */
[----:B0-----:R-:W-:-:S13]  /*24700*/  ISETP.LT.OR P0, PT, R2, 0x1, !P0 ;  /* 0x000000010200780c */ /* 0x001fda0004701670 */
[----:B------:R-:W-:Y:S05]  /*24710*/  @P0 BRA `(.L_x_562) ;  /* 0x0000000000e40947 */ /* 0x000fea0003800000 */
[----:B------:R-:W-:Y:S01]  /*24720*/  LEA R2, R5, UR30, 0x1 ;  /* 0x0000001e05027c11 */ /* 0x000fe2000f8e08ff */
[----:B------:R-:W-:Y:S01]  /*24730*/  IMAD.MOV.U32 R13, RZ, RZ, RZ ;  /* 0x000000ffff0d7224 */ /* 0x000fe200078e00ff */
[----:B------:R-:W-:Y:S01]  /*24740*/  LEA R4, R4, UR14, 0x8 ;  /* 0x0000000e04047c11 */ /* 0x000fe2000f8e40ff */
[----:B------:R-:W-:Y:S02]  /*24750*/  IMAD.MOV.U32 R3, RZ, RZ, R15 ;  /* 0x000000ffff037224 */ /* 0x000fe400078e000f */
[----:B------:R-:W-:Y:S02]  /*24760*/  IMAD.SHL.U32 R2, R2, 0x80, RZ ;  /* 0x0000008002027824 */ /* 0x000fe400078e00ff */
[----:B------:R-:W-:Y:S02]  /*24770*/  IMAD.MOV.U32 R5, RZ, RZ, R6 ;  /* 0x000000ffff057224 */ /* 0x000fe400078e0006 */
[----:B------:R-:W-:-:S07]  /*24780*/  IMAD.MOV.U32 R8, RZ, RZ, R7 ;  /* 0x000000ffff087224 */ /* 0x000fce00078e0007 */
.L_x_565:
[----:B------:R-:W0:Y:S01]  /*24790*/  S2R R12, SR_CgaCtaId ;  /* 0x00000000000c7919 */ /* 0x000e220000008800 */
[----:B------:R-:W-:Y:S01]  /*247a0*/  MOV R11, 0x400 ;  /* 0x00000400000b7802 */ /* 0x000fe20000000f00 */
[----:B------:R-:W1:Y:S03]  /*247b0*/  S2R R14, SR_TID.X ;  /* 0x00000000000e7919 */ /* 0x000e660000002100 */
[----:B0-----:R-:W-:Y:S02]  /*247c0*/  LEA R17, R12, R11, 0x18 ;  /* 0x0000000b0c117211 */ /* 0x001fe400078ec0ff */
[----:B------:R-:W-:Y:S02]  /*247d0*/  SHF.L.U32 R11, R5, 0x1f, RZ ;  /* 0x0000001f050b7819 */ /* 0x000fe400000006ff */
[----:B-1----:R-:W-:Y:S01]  /*247e0*/  LOP3.LUT P1, RZ, R14, 0x7f, RZ, 0xc0, !PT ;  /* 0x0000007f0eff7812 */ /* 0x002fe2000782c0ff */
[----:B------:R-:W-:-:S04]  /*247f0*/  IMAD R12, R8, 0x8, R17 ;  /* 0x00000008080c7824 */ /* 0x000fc800078e0211 */
[----:B------:R-:W0:Y:S02]  /*24800*/  SYNCS.PHASECHK.TRANS64.TRYWAIT P0, [R12+URZ+0x38], R11 ;  /* 0x0000380b0c0075a7 */ /* 0x000e24000800017f */
[----:B0-----:R-:W-:Y:S06]  /*24810*/  @!P0 BRA `(.L_x_563) ;  /* 0x0000001000148947 */ /* 0x001fec0003800000 */
.L_x_585:
[----:B0-----:R-:W0:Y:S01]  /*24820*/  @!P1 LDC R11, c[0x0][0x500] ;  /* 0x00014000ff0b9b82 */ /* 0x001e220000000800 */
[----:B------:R-:W-:-:S04]  /*24830*/  UPRMT UR6, UR27, 0x9910, URZ ;  /* 0x000099101b067896 */ /* 0x000fc8000800003f */
[----:B------:R-:W-:-:S06]  /*24840*/  UISETP.NE.AND UP0, UPT, UR6, 0x2, UPT ;  /* 0x000000020600788c */ /* 0x000fcc000bf05270 */
[----:B------:R-:W-:Y:S01]  /*24850*/  PLOP3.LUT P0, PT, PT, PT, UP0, 0x80, 0x0 ;  /* 0x000000000000781c */ /* 0x000fe20003f0f008 */
[----:B0-----:R0:W-:-:S12]  /*24860*/  @!P1 SYNCS.ARRIVE.TRANS64 RZ, [R12+URZ], R11 ;  /* 0x0000000b0cff99a7 */ /* 0x0011d8000800003f */
[----:B------:R-:W-:Y:S05]  /*24870*/  @P0 BRA `(.L_x_564) ;  /* 0x0000000000040947 */ /* 0x000fea0003800000 */
[----:B------:R-:W-:Y:S01]  /*24880*/  BPT.TRAP 0x1 ;  /* 0x000000040000795c */ /* 0x000fe20000300000 */
.L_x_564:
[----:B------:R-:W-:Y:S01]  /*24890*/  R2UR UR7, R8 ;  /* 0x00000000080772ca */ /* 0x000fe200000e0000 */
[----:B------:R-:W-:Y:S01]  /*248a0*/  VIADD R3, R3, 0xffffffff ;  /* 0xffffffff03037836 */ /* 0x000fe20000000000 */
[----:B------:R-:W-:Y:S01]  /*248b0*/  R2UR UR22, R17 ;  /* 0x00000000111672ca */ /* 0x000fe200000e0000 */
[----:B------:R-:W-:Y:S01]  /*248c0*/  UIADD3 UR6, UP0, UR28, 0xf0, URZ ;  /* 0x000000f01c067890 */ /* 0x000fe2000ff1e03f */
[----:B------:R-:W-:Y:S01]  /*248d0*/  R2UR UR23, R2 ;  /* 0x00000000021772ca */ /* 0x000fe200000e0000 */
[----:B------:R-:W-:Y:S01]  /*248e0*/  UIADD3 UR34, UP1, UR28, 0x1f0, URZ ;  /* 0x000001f01c227890 */ /* 0x000fe2000ff3e03f */
[----:B------:R-:W-:Y:S01]  /*248f0*/  R2UR UR9, R12 ;  /* 0x000000000c0972ca */ /* 0x000fe200000e0000 */
[----:B------:R-:W-:Y:S01]  /*24900*/  UPRMT UR19, URZ, 0x5410, UR18 ;  /* 0x000054103f137896 */ /* 0x000fe20008000012 */
[----:B------:R-:W-:Y:S01]  /*24910*/  R2UR UR10, R13 ;  /* 0x000000000d0a72ca */ /* 0x000fe200000e0000 */
[----:B------:R-:W-:Y:S01]  /*24920*/  VIADD R8, R8, 0x1 ;  /* 0x0000000108087836 */ /* 0x000fe20000000000 */
[----:B------:R-:W-:Y:S01]  /*24930*/  R2UR UR12, R10 ;  /* 0x000000000a0c72ca */ /* 0x000fe200000e0000 */
[----:B------:R-:W-:Y:S01]  /*24940*/  UPRMT UR32, URZ, 0x5410, UR16 ;  /* 0x000054103f207896 */ /* 0x000fe20008000010 */
[----:B------:R-:W-:Y:S01]  /*24950*/  R2UR UR26, R4 ;  /* 0x00000000041a72ca */ /* 0x000fe200000e0000 */
[----:B------:R-:W-:Y:S01]  /*24960*/  USHF.L.U32 UR7, UR7, 0xe, URZ ;  /* 0x0000000e07077899 */ /* 0x000fe2000800063f */
[----:B------:R-:W-:Y:S01]  /*24970*/  ISETP.GT.AND P1, PT, R3, 0x1, PT ;  /* 0x000000010300780c */ /* 0x000fe20003f24270 */
[----:B------:R-:W-:Y:S01]  /*24980*/  UIADD3.X UR35, URZ, UR29, URZ, UP1, !UPT ;  /* 0x0000001d3f237290 */ /* 0x000fe20008ffe43f */
[C---:B------:R-:W-:Y:S01]  /*24990*/  ISETP.NE.AND P0, PT, R8.reuse, 0x7, PT ;  /* 0x000000070800780c */ /* 0x040fe20003f05270 */
[----:B------:R-:W-:Y:S01]  /*249a0*/  ULEA UR8, UR30, UR7, 0xd ;  /* 0x000000071e087291 */ /* 0x000fe2000f8e683f */
[----:B------:R-:W-:Y:S01]  /*249b0*/  VIADD R13, R13, 0x40 ;  /* 0x000000400d0d7836 */ /* 0x000fe20000000000 */
[----:B------:R-:W-:Y:S01]  /*249c0*/  ULOP3.LUT UR11, UR7, 0x2000, UR31, 0xf8, !UPT ;  /* 0x00002000070b7892 */ /* 0x000fe2000f8ef81f */
[----:B0-----:R-:W-:Y:S01]  /*249d0*/  SEL R12, RZ, 0x1, P0 ;  /* 0x00000001ff0c7807 */ /* 0x001fe20000000000 */
[----:B------:R-:W-:Y:S01]  /*249e0*/  UIADD3 UR8, UR22, 0x180, UR8 ;  /* 0x0000018016087890 */ /* 0x000fe2000fffe008 */
[----:B------:R-:W-:Y:S01]  /*249f0*/  SEL R8, R8, RZ, P0 ;  /* 0x000000ff08087207 */ /* 0x000fe20000000000 */
[----:B------:R-:W-:Y:S01]  /*24a00*/  UIADD3.X UR7, URZ, UR29, URZ, UP0, !UPT ;  /* 0x0000001d3f077290 */ /* 0x000fe200087fe43f */
[----:B------:R-:W-:Y:S01]  /*24a10*/  LOP3.LUT R5, R5, R12, RZ, 0x3c, !PT ;  /* 0x0000000c05057212 */ /* 0x000fe200078e3cff */
[----:B------:R-:W-:Y:S01]  /*24a20*/  UIADD3 UR22, UR22, 0x1c180, UR11 ;  /* 0x0001c18016167890 */ /* 0x000fe2000fffe00b */
[----:B------:R-:W-:Y:S01]  /*24a30*/  UMOV UR20, 0x0 ;  /* 0x0000000000147882 */ /* 0x000fe20000000000 */
[----:B------:R-:W-:Y:S01]  /*24a40*/  UMOV UR21, 0x10000000 ;  /* 0x1000000000157882 */ /* 0x000fe20000000000 */
[----:B------:R-:W-:-:S04]  /*24a50*/  UMOV UR11, UR23 ;  /* 0x00000017000b7c82 */ /* 0x000fc80008000000 */
[----:B------:R0:W-:Y:S02]  /*24a60*/  UTMALDG.3D.MULTICAST [UR8], [UR6], UR19, desc[UR20] ;  /* 0x00001408060073b4 */ /* 0x0001e40008011813 */
[----:B0-----:R-:W-:Y:S01]  /*24a70*/  UMOV UR8, UR22 ;  /* 0x0000001600087c82 */ /* 0x001fe20008000000 */
[----:B------:R-:W-:Y:S02]  /*24a80*/  UMOV UR11, UR26 ;  /* 0x0000001a000b7c82 */ /* 0x000fe40008000000 */
[----:B------:R0:W-:Y:S02]  /*24a90*/  UTMALDG.3D.MULTICAST [UR8], [UR34], UR32, desc[UR20] ;  /* 0x00001408220073b4 */ /* 0x0001e40008011820 */
[----:B0-----:R-:W-:Y:S05]  /*24aa0*/  @P1 BRA `(.L_x_565) ;  /* 0xfffffffc00381947 */ /* 0x001fea000383ffff */
.L_x_562:
[----:B------:R-:W-:Y:S05]  /*24ab0*/  BSYNC B1 ;  /* 0x0000000000017941 */ /* 0x000fea0003800000 */
.L_x_561:
[----:B------:R-:W2:Y:S01]  /*24ac0*/  LDL.LU R16, [R1+0x45c] ;  /* 0x00045c0001107983 */ /* 0x000ea20000300800 */
[----:B------:R-:W-:Y:S01]  /*24ad0*/  LOP3.LUT P1, RZ, R9, 0xff, RZ, 0xc0, !PT ;  /* 0x000000ff09ff7812 */ /* 0x000fe2000782c0ff */
[----:B------:R-:W-:Y:S01]  /*24ae0*/  IMAD.IADD R4, R0, 0x1, R7 ;  /* 0x0000000100047824 */ /* 0x000fe200078e0207 */
[----:B------:R-:W-:Y:S01]  /*24af0*/  ULDC.64 UR6, c[0x0][0x650] ;  /* 0x0001940000067ab9 */ /* 0x000fe20000000a00 */
[----:B------:R-:W3:Y:S01]  /*24b00*/  LDL.LU R14, [R1+0x460] ;  /* 0x00046000010e7983 */ /* 0x000ee20000300800 */
[----:B------:R-:W-:Y:S01]  /*24b10*/  BSSY B1, `(.L_x_566) ;  /* 0x0000070000017945 */ /* 0x000fe20003800000 */
[C---:B------:R-:W-:Y:S01]  /*24b20*/  IMAD.WIDE.U32 R2, R4.reuse, 0x24924925, RZ ;  /* 0x2492492504027825 */ /* 0x040fe200078e00ff */
[C---:B------:R-:W-:Y:S02]  /*24b30*/  ISETP.GT.U32.AND P0, PT, R4.reuse, 0x6, PT ;  /* 0x000000060400780c */ /* 0x040fe40003f04070 */
[----:B------:R-:W-:Y:S01]  /*24b40*/  PRMT R9, RZ, 0x7610, R9 ;  /* 0x00007610ff097816 */ /* 0x000fe20000000009 */
[----:B------:R-:W-:Y:S01]  /*24b50*/  IMAD.IADD R2, R4, 0x1, -R3 ;  /* 0x0000000104027824 */ /* 0x000fe200078e0a03 */
[----:B------:R-:W-:Y:S01]  /*24b60*/  ISETP.LT.U32.AND P0, PT, R0, 0x7, P0 ;  /* 0x000000070000780c */ /* 0x000fe20000701070 */
[----:B------:R-:W-:-:S02]  /*24b70*/  IMAD.MOV.U32 R5, RZ, RZ, -0x1 ;  /* 0xffffffffff057424 */ /* 0x000fc400078e00ff */
[----:B------:R-:W0:Y:S01]  /*24b80*/  @P1 S2R R8, SR_CgaCtaId ;  /* 0x0000000000081919 */ /* 0x000e220000008800 */
[----:B------:R-:W-:Y:S01]  /*24b90*/  LEA.HI R2, R2, R3, RZ, 0x1f ;  /* 0x0000000302027211 */ /* 0x000fe200078ff8ff */
[----:B------:R-:W-:Y:S01]  /*24ba0*/  IMAD.MOV.U32 R10, RZ, RZ, -0x1 ;  /* 0xffffffffff0a7424 */ /* 0x000fe200078e00ff */
[----:B------:R-:W-:Y:S02]  /*24bb0*/  @P1 MOV R3, 0x400 ;  /* 0x0000040000031802 */ /* 0x000fe40000000f00 */
[--C-:B------:R-:W-:Y:S02]  /*24bc0*/  SHF.R.U32.HI R7, RZ, 0x2, R2.reuse ;  /* 0x00000002ff077819 */ /* 0x100fe40000011602 */
[----:B------:R-:W-:Y:S02]  /*24bd0*/  PRMT R2, RZ, 0x7610, R2 ;  /* 0x00007610ff027816 */ /* 0x000fe40000000002 */
[----:B0-----:R-:W-:-:S04]  /*24be0*/  @P1 LEA R3, R8, R3, 0x18 ;  /* 0x0000000308031211 */ /* 0x001fc800078ec0ff */
[----:B------:R0:W-:Y:S01]  /*24bf0*/  @P1 SYNCS.ARRIVE.TRANS64.A1T0 RZ, [R3+URZ+0x88], RZ ;  /* 0x000088ff03ff19a7 */ /* 0x0001e2000810003f */
[----:B------:R-:W-:Y:S02]  /*24c00*/  ISETP.GE.U32.AND P1, PT, R0, 0x7, PT ;  /* 0x000000070000780c */ /* 0x000fe40003f26070 */
[----:B0-----:R-:W-:-:S04]  /*24c10*/  SEL R3, RZ, 0x1, !P0 ;  /* 0x00000001ff037807 */ /* 0x001fc80004000000 */
[----:B------:R-:W-:-:S07]  /*24c20*/  LOP3.LUT R6, R6, R3, RZ, 0x3c, !PT ;  /* 0x0000000306067212 */ /* 0x000fce00078e3cff */
[----:B------:R-:W-:Y:S01]  /*24c30*/  @P1 LOP3.LUT R6, R6, 0x1, R7, 0x78, !PT ;  /* 0x0000000106061812 */ /* 0x000fe200078e7807 */
[----:B------:R-:W-:Y:S02]  /*24c40*/  IMAD R7, R7, -0x7, R4 ;  /* 0xfffffff907077824 */ /* 0x000fe400078e0204 */
[----:B------:R-:W-:Y:S01]  /*24c50*/  IMAD.MOV.U32 R4, RZ, RZ, -0x1 ;  /* 0xffffffffff047424 */ /* 0x000fe200078e00ff */
[----:B---3--:R-:W-:-:S04]  /*24c60*/  IADD3 R14, P0, R14, UR24, RZ ;  /* 0x000000180e0e7c10 */ /* 0x008fc8000ff1e0ff */
[----:B--2---:R-:W-:Y:S01]  /*24c70*/  IADD3.X R16, R16, UR17, RZ, P0, !PT ;  /* 0x0000001110107c10 */ /* 0x004fe200087fe4ff */
[----:B------:R0:W-:Y:S01]  /*24c80*/  STL [R1+0x460], R14 ;  /* 0x0004600e01007387 */ /* 0x0001e20000100800 */
[----:B------:R-:W-:-:S03]  /*24c90*/  ISETP.GE.U32.AND P0, PT, R14, UR6, PT ;  /* 0x000000060e007c0c */ /* 0x000fc6000bf06070 */
[----:B------:R0:W-:Y:S01]  /*24ca0*/  STL [R1+0x45c], R16 ;  /* 0x00045c1001007387 */ /* 0x0001e20000100800 */
[----:B------:R-:W-:-:S13]  /*24cb0*/  ISETP.GE.U32.AND.EX P0, PT, R16, UR7, PT, P0 ;  /* 0x0000000710007c0c */ /* 0x000fda000bf06100 */
[----:B0-----:R-:W-:Y:S05]  /*24cc0*/  @P0 BRA `(.L_x_567) ;  /* 0x0000000400500947 */ /* 0x001fea0003800000 */
[----:B------:R-:W0:Y:S01]  /*24cd0*/  S2R R8, SR_CTAID.X ;  /* 0x0000000000087919 */ /* 0x000e220000002500 */
[----:B------:R-:W-:Y:S01]  /*24ce0*/  ULDC UR6, c[0x0][0x150] ;  /* 0x0000540000067ab9 */ /* 0x000fe20000000800 */
[----:B------:R-:W1:Y:S01]  /*24cf0*/  LDC R3, c[0x0][0x144] ;  /* 0x00005100ff037b82 */ /* 0x000e620000000800 */
[----:B------:R-:W-:Y:S01]  /*24d00*/  ULDC UR9, c[0x0][0x630] ;  /* 0x00018c0000097ab9 */ /* 0x000fe20000000800 */
[----:B------:R-:W2:Y:S06]  /*24d10*/  S2R R5, SR_CTAID.Y ;  /* 0x0000000000057919 */ /* 0x000eac0000002600 */
[----:B------:R-:W3:Y:S01]  /*24d20*/  LDC R12, c[0x0][0x148] ;  /* 0x00005200ff0c7b82 */ /* 0x000ee20000000800 */
[----:B0-----:R-:W-:-:S02]  /*24d30*/  I2FP.F32.U32 R2, R8 ;  /* 0x0000000800027245 */ /* 0x001fc40000201000 */
[----:B--2---:R-:W-:-:S03]  /*24d40*/  I2FP.F32.U32 R4, R5 ;  /* 0x0000000500047245 */ /* 0x004fc60000201000 */
[----:B------:R-:W-:Y:S01]  /*24d50*/  FMUL R2, R2, UR6 ;  /* 0x0000000602027c20 */ /* 0x000fe20008400000 */
[----:B------:R-:W-:Y:S02]  /*24d60*/  ULDC UR6, c[0x0][0x154] ;  /* 0x0000550000067ab9 */ /* 0x000fe40000000800 */
[----:B------:R-:W-:Y:S01]  /*24d70*/  FMUL R10, R4, UR6 ;  /* 0x00000006040a7c20 */ /* 0x000fe20008400000 */
[----:B------:R-:W-:Y:S02]  /*24d80*/  ULDC.64 UR6, c[0x0][0x628] ;  /* 0x00018a0000067ab9 */ /* 0x000fe40000000a00 */
[----:B------:R-:W0:Y:S01]  /*24d90*/  F2I.U32.TRUNC.NTZ R2, R2 ;  /* 0x0000000200027305 */ /* 0x000e22000020f000 */
[----:B------:R-:W-:-:S04]  /*24da0*/  ISETP.NE.U32.AND P0, PT, RZ, UR6, PT ;  /* 0x00000006ff007c0c */ /* 0x000fc8000bf05070 */
[----:B------:R-:W-:-:S03]  /*24db0*/  ISETP.NE.AND.EX P0, PT, RZ, UR7, PT, P0 ;  /* 0x00000007ff007c0c */ /* 0x000fc6000bf05300 */
[----:B------:R-:W2:Y:S01]  /*24dc0*/  F2I.U32.TRUNC.NTZ R10, R10 ;  /* 0x0000000a000a7305 */ /* 0x000ea2000020f000 */
[----:B0-----:R-:W-:Y:S02]  /*24dd0*/  IMAD.MOV R4, RZ, RZ, -R2 ;  /* 0x000000ffff047224 */ /* 0x001fe400078e0a02 */
[----:B------:R-:W-:Y:S02]  /*24de0*/  IMAD.MOV.U32 R2, RZ, RZ, R14 ;  /* 0x000000ffff027224 */ /* 0x000fe400078e000e */
[----:B-1----:R-:W-:Y:S02]  /*24df0*/  IMAD R8, R3, R4, R8 ;  /* 0x0000000403087224 */ /* 0x002fe400078e0208 */
[----:B--2---:R-:W-:-:S04]  /*24e00*/  IMAD.MOV R3, RZ, RZ, -R10 ;  /* 0x000000ffff037224 */ /* 0x004fc800078e0a0a */
[----:B---3--:R-:W-:Y:S02]  /*24e10*/  @P4 IMAD R8, R12, R3, R5 ;  /* 0x000000030c084224 */ /* 0x008fe400078e0205 */
[----:B------:R-:W-:Y:S01]  /*24e20*/  IMAD.MOV.U32 R3, RZ, RZ, R16 ;  /* 0x000000ffff037224 */ /* 0x000fe200078e0010 */
[----:B------:R-:W-:Y:S06]  /*24e30*/  @!P0 BRA `(.L_x_568) ;  /* 0x0000000000288947 */ /* 0x000fec0003800000 */
[----:B------:R-:W-:Y:S02]  /*24e40*/  ULDC UR8, c[0x0][0x634] ;  /* 0x00018d0000087ab9 */ /* 0x000fe40000000800 */
[----:B------:R-:W-:-:S05]  /*24e50*/  IADD3 R3, P0, R14, UR8, RZ ;  /* 0x000000080e037c10 */ /* 0x000fca000ff1e0ff */
[----:B------:R-:W-:-:S04]  /*24e60*/  IMAD.X R11, RZ, RZ, R16, P0 ;  /* 0x000000ffff0b7224 */ /* 0x000fc800000e0610 */
[----:B------:R-:W-:-:S04]  /*24e70*/  IMAD.WIDE.U32 R4, R11, UR6, RZ ;  /* 0x000000060b047c25 */ /* 0x000fc8000f8e00ff */
[----:B------:R-:W-:-:S04]  /*24e80*/  IMAD.WIDE.U32 R4, P0, R3, UR7, R4 ;  /* 0x0000000703047c25 */ /* 0x000fc8000f800004 */
[----:B------:R-:W-:-:S04]  /*24e90*/  IMAD.WIDE.U32 R2, R3, UR6, RZ ;  /* 0x0000000603027c25 */ /* 0x000fc8000f8e00ff */
[----:B------:R-:W-:Y:S01]  /*24ea0*/  IMAD.MOV.U32 R2, RZ, RZ, R5 ;  /* 0x000000ffff027224 */ /* 0x000fe200078e0005 */
[----:B------:R-:W-:Y:S01]  /*24eb0*/  IADD3 RZ, P1, R3, R4, RZ ;  /* 0x0000000403ff7210 */ /* 0x000fe20007f3e0ff */
[----:B------:R-:W-:-:S04]  /*24ec0*/  IMAD.X R3, RZ, RZ, RZ, P0 ;  /* 0x000000ffff037224 */ /* 0x000fc800000e06ff */
[----:B------:R-:W-:-:S08]  /*24ed0*/  IMAD.WIDE.U32.X R2, R11, UR7, R2, P1 ;  /* 0x000000070b027c25 */ /* 0x000fd000088e0402 */
.L_x_568:
[--C-:B------:R-:W-:Y:S01]  /*24ee0*/  SHF.R.U64 R10, R2, UR9, R3.reuse ;  /* 0x00000009020a7c19 */ /* 0x100fe20008001203 */
[----:B------:R-:W-:Y:S01]  /*24ef0*/  ULDC.64 UR6, c[0x0][0x620] ;  /* 0x0001880000067ab9 */ /* 0x000fe20000000a00 */
[----:B------:R-:W-:Y:S01]  /*24f00*/  SHF.R.U32.HI R2, RZ, UR9, R3 ;  /* 0x00000009ff027c19 */ /* 0x000fe20008011603 */
[----:B------:R-:W-:Y:S01]  /*24f10*/  IMAD.MOV.U32 R3, RZ, RZ, R16 ;  /* 0x000000ffff037224 */ /* 0x000fe200078e0010 */
[----:B------:R-:W-:Y:S01]  /*24f20*/  IADD3 R11, P0, RZ, -R10, RZ ;  /* 0x8000000aff0b7210 */ /* 0x000fe20007f1e0ff */
[----:B------:R-:W-:-:S04]  /*24f30*/  ULDC.64 UR8, c[0x0][0x640] ;  /* 0x0001900000087ab9 */ /* 0x000fc80000000a00 */
[----:B------:R-:W-:Y:S01]  /*24f40*/  IMAD.X R2, RZ, RZ, ~R2, P0 ;  /* 0x000000ffff027224 */ /* 0x000fe200000e0e02 */
[----:B------:R-:W-:-:S03]  /*24f50*/  ISETP.NE.U32.AND P0, PT, RZ, UR8, PT ;  /* 0x00000008ff007c0c */ /* 0x000fc6000bf05070 */
[----:B------:R-:W-:Y:S01]  /*24f60*/  IMAD R2, R2, UR6, RZ ;  /* 0x0000000602027c24 */ /* 0x000fe2000f8e02ff */
[----:B------:R-:W-:-:S03]  /*24f70*/  ISETP.NE.AND.EX P0, PT, RZ, UR9, PT, P0 ;  /* 0x00000009ff007c0c */ /* 0x000fc6000bf05300 */
[----:B------:R-:W-:Y:S02]  /*24f80*/  IMAD R5, R11, UR7, R2 ;  /* 0x000000070b057c24 */ /* 0x000fe4000f8e0202 */
[----:B------:R-:W-:-:S04]  /*24f90*/  IMAD.MOV.U32 R2, RZ, RZ, R14 ;  /* 0x000000ffff027224 */ /* 0x000fc800078e000e */
[----:B------:R-:W-:Y:S01]  /*24fa0*/  IMAD.WIDE.U32 R2, R11, UR6, R2 ;  /* 0x000000060b027c25 */ /* 0x000fe2000f8e0002 */
[----:B------:R-:W-:-:S03]  /*24fb0*/  ULDC UR6, c[0x0][0x618] ;  /* 0x0001860000067ab9 */ /* 0x000fc60000000800 */
[----:B------:R-:W-:-:S05]  /*24fc0*/  IMAD.IADD R3, R3, 0x1, R5 ;  /* 0x0000000103037824 */ /* 0x000fca00078e0205 */
[--C-:B------:R-:W-:Y:S02]  /*24fd0*/  SHF.R.U64 R11, R2, UR6, R3.reuse ;  /* 0x00000006020b7c19 */ /* 0x100fe40008001203 */
[----:B------:R-:W-:Y:S01]  /*24fe0*/  SHF.R.U32.HI R2, RZ, UR6, R3 ;  /* 0x00000006ff027c19 */ /* 0x000fe20008011603 */
[----:B------:R-:W-:-:S03]  /*24ff0*/  ULDC UR6, c[0x0][0x608] ;  /* 0x0001820000067ab9 */ /* 0x000fc60000000800 */
[--C-:B------:R-:W-:Y:S02]  /*25000*/  SHF.R.U64 R12, R11, UR6, R2.reuse ;  /* 0x000000060b0c7c19 */ /* 0x100fe40008001202 */
[----:B------:R-:W-:Y:S01]  /*25010*/  SHF.R.U32.HI R3, RZ, UR6, R2 ;  /* 0x00000006ff037c19 */ /* 0x000fe20008011602 */
[----:B------:R-:W-:-:S03]  /*25020*/  ULDC UR6, c[0x0][0x658] ;  /* 0x0001960000067ab9 */ /* 0x000fc60000000800 */
[--C-:B------:R-:W-:Y:S02]  /*25030*/  SHF.R.U64 R13, R12, UR6, R3.reuse ;  /* 0x000000060c0d7c19 */ /* 0x100fe40008001203 */
[----:B------:R-:W-:-:S03]  /*25040*/  SHF.R.U32.HI R14, RZ, UR6, R3 ;  /* 0x00000006ff0e7c19 */ /* 0x000fc60008011603 */
[----:B------:R-:W-:Y:S02]  /*25050*/  IMAD.MOV.U32 R2, RZ, RZ, R13 ;  /* 0x000000ffff027224 */ /* 0x000fe400078e000d */
        /* <DEDUP_REMOVED lines=12> */
.L_x_569:
[----:B------:R-:W-:Y:S01]  /*25120*/  ULDC UR6, c[0x0][0x648] ;  /* 0x0001920000067ab9 */ /* 0x000fe20000000800 */
[----:B------:R-:W-:Y:S02]  /*25130*/  LOP3.LUT R12, R12, UR15, RZ, 0xc0, !PT ;  /* 0x0000000f0c0c7c12 */ /* 0x000fe4000f8ec0ff */
[----:B------:R-:W-:Y:S01]  /*25140*/  SHF.R.U64 R3, R2, UR6, R3 ;  /* 0x0000000602037c19 */ /* 0x000fe20008001203 */
[----:B------:R-:W-:-:S04]  /*25150*/  ULDC UR6, c[0x0][0x638] ;  /* 0x00018e0000067ab9 */ /* 0x000fc80000000800 */
[----:B------:R-:W-:Y:S02]  /*25160*/  IMAD.MOV R2, RZ, RZ, -R3 ;  /* 0x000000ffff027224 */ /* 0x000fe400078e0a03 */
[----:B------:R-:W-:Y:S02]  /*25170*/  IMAD R5, R3, UR5, R12 ;  /* 0x0000000503057c24 */ /* 0x000fe4000f8e020c */
[----:B------:R-:W-:Y:S01]  /*25180*/  IMAD R13, R2, UR6, R13 ;  /* 0x00000006020d7c24 */ /* 0x000fe2000f8e020d */
[----:B------:R-:W-:Y:S01]  /*25190*/  ULDC UR6, c[0x0][0x610] ;  /* 0x0001840000067ab9 */ /* 0x000fe20000000800 */
[----:B------:R-:W-:Y:S01]  /*251a0*/  LOP3.LUT R2, R11, UR4, RZ, 0xc0, !PT ;  /* 0x000000040b027c12 */ /* 0x000fe2000f8ec0ff */
[----:B------:R-:W-:Y:S01]  /*251b0*/  IMAD R8, R5, UR6, R8 ;  /* 0x0000000605087c24 */ /* 0x000fe2000f8e0208 */
[----:B------:R-:W-:-:S03]  /*251c0*/  ULDC UR6, c[0x0][0x600] ;  /* 0x0001800000067ab9 */ /* 0x000fc60000000800 */
[----:B------:R-:W-:Y:S02]  /*251d0*/  IMAD R13, R13, UR6, R2 ;  /* 0x000000060d0d7c24 */ /* 0x000fe4000f8e0202 */
[----:B------:R-:W-:-:S03]  /*251e0*/  IMAD.MOV.U32 R2, RZ, RZ, 0x1 ;  /* 0x00000001ff027424 */ /* 0x000fc600078e00ff */
[----:B------:R-:W-:Y:S02]  /*251f0*/  SEL R4, R13, R8, !P4 ;  /* 0x000000080d047207 */ /* 0x000fe40006000000 */
[----:B------:R-:W-:-:S07]  /*25200*/  SEL R5, R8, R13, !P4 ;  /* 0x0000000d08057207 */ /* 0x000fce0006000000 */
.L_x_567:
[----:B------:R-:W-:Y:S05]  /*25210*/  BSYNC B1 ;  /* 0x0000000000017941 */ /* 0x000fea0003800000 */
.L_x_566:
[----:B------:R-:W-:-:S13]  /*25220*/  LOP3.LUT P0, RZ, R2, 0xff, RZ, 0xc0, !PT ;  /* 0x000000ff02ff7812 */ /* 0x000fda000780c0ff */
[----:B------:R-:W-:Y:S05]  /*25230*/  @P0 BRA `(.L_x_570) ;  /* 0xfffffff4001c0947 */ /* 0x000fea000383ffff */
[----:B------:R-:W-:Y:S05]  /*25240*/  BSYNC B0 ;  /* 0x0000000000007941 */ /* 0x000fea0003800000 */
.L_x_559:
[----:B------:R-:W-:-:S03]  /*25250*/  UMOV UR6, 0xffffffff ;  /* 0xffffffff00067882 */ /* 0x000fc60000000000 */
[----:B------:R-:W-:Y:S05]  /*25260*/  BRA.DIV UR6, `(.L_x_571) ;  /* 0x0000000606947947 */ /* 0x000fea000b800000 */
[----:B------:R-:W-:-:S13]  /*25270*/  ELECT P0, URZ, PT ;  /* 0x00000000003f782f */ /* 0x000fda0003800000 */
.L_x_588:
[----:B------:R-:W-:Y:S04]  /*25280*/  BSSY B0, `(.L_x_572) ;  /* 0x0000047000007945 */ /* 0x000fe80003800000 */
[----:B------:R-:W-:Y:S05]  /*25290*/  @!P0 BRA `(.L_x_573) ;  /* 0x0000000400148947 */ /* 0x000fea0003800000 */
[----:B------:R-:W-:-:S04]  /*252a0*/  ULOP3.LUT UR6, UR13, 0x2, URZ, 0xfc, !UPT ;  /* 0x000000020d067892 */ /* 0x000fc8000f8efc3f */
[----:B------:R-:W-:-:S06]  /*252b0*/  UISETP.NE.AND UP0, UPT, UR6, 0x3, UPT ;  /* 0x000000030600788c */ /* 0x000fcc000bf05270 */
[----:B------:R-:W-:-:S13]  /*252c0*/  PLOP3.LUT P0, PT, PT, PT, UP0, 0x80, 0x0 ;  /* 0x000000000000781c */ /* 0x000fda0003f0f008 */
[----:B------:R-:W-:Y:S05]  /*252d0*/  @!P0 BRA `(.L_x_574) ;  /* 0x0000000000048947 */ /* 0x000fea0003800000 */
[----:B------:R-:W-:Y:S01]  /*252e0*/  BPT.TRAP 0x1 ;  /* 0x000000040000795c */ /* 0x000fe20000300000 */
.L_x_574:
[----:B------:R-:W0:Y:S01]  /*252f0*/  S2R R3, SR_CgaCtaId ;  /* 0x0000000000037919 */ /* 0x000e220000008800 */
[----:B------:R-:W-:Y:S02]  /*25300*/  MOV R0, 0x400 ;  /* 0x0000040000007802 */ /* 0x000fe40000000f00 */
[----:B------:R-:W-:Y:S02]  /*25310*/  SHF.L.U32 R2, R6, 0x1f, RZ ;  /* 0x0000001f06027819 */ /* 0x000fe400000006ff */
[----:B0-----:R-:W-:-:S05]  /*25320*/  LEA R0, R3, R0, 0x18 ;  /* 0x0000000003007211 */ /* 0x001fca00078ec0ff */
[----:B------:R-:W-:-:S04]  /*25330*/  VIADD R0, R0, 0x38 ;  /* 0x0000003800007836 */ /* 0x000fc80000000000 */
[----:B------:R-:W-:-:S04]  /*25340*/  IMAD R3, R7, 0x8, R0 ;  /* 0x0000000807037824 */ /* 0x000fc800078e0200 */
[----:B------:R-:W0:Y:S02]  /*25350*/  SYNCS.PHASECHK.TRANS64.TRYWAIT P0, [R3+URZ], R2 ;  /* 0x00000002030075a7 */ /* 0x000e24000800017f */
[----:B0-----:R-:W-:Y:S05]  /*25360*/  @!P0 BRA `(.L_x_575) ;  /* 0x0000000400748947 */ /* 0x001fea0003800000 */
.L_x_589:
[----:B------:R-:W-:-:S05]  /*25370*/  VIADD R7, R7, 0x1 ;  /* 0x0000000107077836 */ /* 0x000fca0000000000 */
[----:B------:R-:W-:-:S04]  /*25380*/  ISETP.NE.AND P0, PT, R7, 0x7, PT ;  /* 0x000000070700780c */ /* 0x000fc80003f05270 */
[----:B0-----:R-:W-:Y:S02]  /*25390*/  SEL R3, RZ, 0x1, P0 ;  /* 0x00000001ff037807 */ /* 0x001fe40000000000 */
[----:B------:R-:W-:Y:S02]  /*253a0*/  SEL R7, R7, RZ, P0 ;  /* 0x000000ff07077207 */ /* 0x000fe40000000000 */
[----:B------:R-:W-:-:S03]  /*253b0*/  LOP3.LUT R6, R6, R3, RZ, 0x3c, !PT ;  /* 0x0000000306067212 */ /* 0x000fc600078e3cff */
[----:B------:R-:W-:Y:S01]  /*253c0*/  IMAD R3, R7, 0x8, R0 ;  /* 0x0000000807037824 */ /* 0x000fe200078e0200 */
[----:B------:R-:W-:-:S04]  /*253d0*/  SHF.L.U32 R2, R6, 0x1f, RZ ;  /* 0x0000001f06027819 */ /* 0x000fc800000006ff */
[----:B------:R-:W0:Y:S02]  /*253e0*/  SYNCS.PHASECHK.TRANS64.TRYWAIT P0, [R3+URZ], R2 ;  /* 0x00000002030075a7 */ /* 0x000e24000800017f */
[----:B0-----:R-:W-:Y:S05]  /*253f0*/  @!P0 BRA `(.L_x_576) ;  /* 0x0000000400648947 */ /* 0x001fea0003800000 */
.L_x_590:
[----:B0-----:R-:W-:-:S05]  /*25400*/  VIADD R2, R7, 0x1 ;  /* 0x0000000107027836 */ /* 0x001fca0000000000 */
[----:B------:R-:W-:-:S04]  /*25410*/  ISETP.NE.AND P0, PT, R2, 0x7, PT ;  /* 0x000000070200780c */ /* 0x000fc80003f05270 */
[----:B------:R-:W-:Y:S02]  /*25420*/  SEL R3, RZ, 0x1, P0 ;  /* 0x00000001ff037807 */ /* 0x000fe40000000000 */
[----:B------:R-:W-:Y:S02]  /*25430*/  SEL R5, R2, RZ, P0 ;  /* 0x000000ff02057207 */ /* 0x000fe40000000000 */
[----:B------:R-:W-:-:S03]  /*25440*/  LOP3.LUT R6, R6, R3, RZ, 0x3c, !PT ;  /* 0x0000000306067212 */ /* 0x000fc600078e3cff */
[----:B------:R-:W-:Y:S01]  /*25450*/  IMAD R3, R5, 0x8, R0 ;  /* 0x0000000805037824 */ /* 0x000fe200078e0200 */
[----:B------:R-:W-:-:S04]  /*25460*/  SHF.L.U32 R2, R6, 0x1f, RZ ;  /* 0x0000001f06027819 */ /* 0x000fc800000006ff */
[----:B------:R-:W0:Y:S02]  /*25470*/  SYNCS.PHASECHK.TRANS64.TRYWAIT P0, [R3+URZ], R2 ;  /* 0x00000002030075a7 */ /* 0x000e24000800017f */
[----:B0-----:R-:W-:Y:S05]  /*25480*/  @!P0 BRA `(.L_x_577) ;  /* 0x0000000400548947 */ /* 0x001fea0003800000 */
.L_x_591:
        /* <DEDUP_REMOVED lines=9> */
.L_x_592:
        /* <DEDUP_REMOVED lines=9> */
.L_x_593:
        /* <DEDUP_REMOVED lines=9> */
.L_x_594:
[----:B0-----:R-:W-:-:S05]  /*25640*/  VIADD R2, R5, 0x1 ;  /* 0x0000000105027836 */ /* 0x001fca0000000000 */
[----:B------:R-:W-:-:S04]  /*25650*/  ISETP.NE.AND P0, PT, R2, 0x7, PT ;  /* 0x000000070200780c */ /* 0x000fc80003f05270 */
[----:B------:R-:W-:Y:S02]  /*25660*/  SEL R4, RZ, 0x1, P0 ;  /* 0x00000001ff047807 */ /* 0x000fe40000000000 */
[----:B------:R-:W-:Y:S02]  /*25670*/  SEL R3, R2, RZ, P0 ;  /* 0x000000ff02037207 */ /* 0x000fe40000000000 */
[----:B------:R-:W-:-:S03]  /*25680*/  LOP3.LUT R4, R7, R4, RZ, 0x3c, !PT ;  /* 0x0000000407047212 */ /* 0x000fc600078e3cff */
[----:B------:R-:W-:Y:S01]  /*25690*/  IMAD R3, R3, 0x8, R0 ;  /* 0x0000000803037824 */ /* 0x000fe200078e0200 */
[----:B------:R-:W-:-:S07]  /*256a0*/  SHF.L.U32 R0, R4, 0x1f, RZ ;  /* 0x0000001f04007819 */ /* 0x000fce00000006ff */
.L_x_581:
[----:B0-----:R0:W1:Y:S02]  /*256b0*/  SYNCS.PHASECHK.TRANS64.TRYWAIT P0, [R3+URZ], R0 ;  /* 0x00000000030075a7 */ /* 0x001064000800017f */
[----:B-1----:R-:W-:Y:S05]  /*256c0*/  @!P0 NANOSLEEP.SYNCS 0x989680 ;  /* 0x009896800000895d */ /* 0x002fea0003900000 */
[----:B------:R-:W1:Y:S02]  /*256d0*/  @!P0 SYNCS.PHASECHK.TRANS64 P0, [R3+URZ], R0 ;  /* 0x00000000030085a7 */ /* 0x000e64000800007f */
[----:B-1----:R-:W-:Y:S05]  /*256e0*/  @!P0 BRA `(.L_x_581) ;  /* 0xfffffffc00f08947 */ /* 0x002fea000383ffff */
.L_x_573:
[----:B------:R-:W-:Y:S05]  /*256f0*/  BSYNC B0 ;  /* 0x0000000000007941 */ /* 0x000fea0003800000 */
.L_x_572:
[----:B------:R-:W-:Y:S05]  /*25700*/  EXIT ;  /* 0x000000000000794d */ /* 0x000fea0003800000 */
.L_x_21:
[----:B--2---:R-:W-:-:S04]  /*25710*/  IMAD.U32 R3, RZ, RZ, UR6 ;  /* 0x00000006ff037e24 */ /* 0x004fc8000f8e00ff */
[----:B------:R2:W3:Y:S03]  /*25720*/  SYNCS.PHASECHK.TRANS64.TRYWAIT P0, [R3+URZ], R0 ;  /* 0x00000000030075a7 */ /* 0x0004e6000800017f */
[----:B---3--:R-:W-:Y:S05]  /*25730*/  @!P0 NANOSLEEP.SYNCS 0x989680 ;  /* 0x009896800000895d */ /* 0x008fea0003900000 */
[----:B------:R-:W3:Y:S02]  /*25740*/  @!P0 SYNCS.PHASECHK.TRANS64 P0, [R3+URZ], R0 ;  /* 0x00000000030085a7 */ /* 0x000ee4000800007f */
[----:B---3--:R-:W-:Y:S05]  /*25750*/  @!P0 BRA `(.L_x_21) ;  /* 0xfffffffc00ec8947 */ /* 0x008fea000383ffff */
[----:B------:R-:W-:Y:S05]  /*25760*/  BRA `(.L_x_20) ;  /* 0xfffffdd400b87947 */ /* 0x000fea000383ffff */
.L_x_27:
[----:B-----5:R2:W-:Y:S02]  /*25770*/  STL [R1+0x474], R0 ;  /* 0x0004740001007387 */ /* 0x0205e40000100800 */
[----:B--2---:R-:W-:-:S04]  /*25780*/  IMAD.U32 R0, RZ, RZ, UR16 ;  /* 0x00000010ff007e24 */ /* 0x004fc8000f8e00ff */
[----:B------:R2:W3:Y:S03]  /*25790*/  SYNCS.PHASECHK.TRANS64.TRYWAIT P0, [R0+URZ], R2 ;  /* 0x00000002000075a7 */ /* 0x0004e6000800017f */
[----:B---3--:R-:W-:Y:S05]  /*257a0*/  @!P0 NANOSLEEP.SYNCS 0x989680 ;  /* 0x009896800000895d */ /* 0x008fea0003900000 */
[----:B------:R2:W3:Y:S02]  /*257b0*/  @!P0 SYNCS.PHASECHK.TRANS64 P0, [R0+URZ], R2 ;  /* 0x00000002000085a7 */ /* 0x0004e4000800007f */
[----:B--2---:R2:W5:Y:S02]  /*257c0*/  LDL.LU R0, [R1+0x474] ;  /* 0x0004740001007983 */ /* 0x0045640000300800 */
[----:B--23--:R-:W-:Y:S05]  /*257d0*/  @!P0 BRA `(.L_x_27) ;  /* 0xfffffffc00e48947 */ /* 0x00cfea000383ffff */
[----:B------:R-:W-:Y:S05]  /*257e0*/  BRA `(.L_x_26) ;  /* 0xfffffe1800847947 */ /* 0x000fea000383ffff */
.L_x_560:
[----:B------:R-:W-:Y:S01]  /*257f0*/  BSSY B1, `(.L_x_582) ;  /* 0x0000006000017945 */ /* 0x000fe20003800000 */
[----:B------:R-:W-:-:S07]  /*25800*/  IMAD.MOV.U32 R2, RZ, RZ, -0x1 ;  /* 0xffffffffff027424 */ /* 0x000fce00078e00ff */
[----:B------:R-:W-:Y:S05]  /*25810*/  WARPSYNC.COLLECTIVE R2, `(.L_x_583) ;  /* 0x00000000020c7348 */ /* 0x000fea0003c00000 */
[----:B------:R-:W-:Y:S02]  /*25820*/  ELECT P0, UR62, PT ;  /* 0x00000000003e782f */ /* 0x000fe40003800000 */
[----:B------:R-:W-:Y:S01]  /*25830*/  MOV R2, UR62 ;  /* 0x0000003e00027c02 */ /* 0x000fe20008000f00 */
[----:B------:R-:W-:Y:S10]  /*25840*/  ENDCOLLECTIVE ;  /* 0x000000000000791b */ /* 0x000ff40003800000 */
.L_x_583:
[----:B------:R-:W-:Y:S05]  /*25850*/  BSYNC B1 ;  /* 0x0000000000017941 */ /* 0x000fea0003800000 */
.L_x_582:
[----:B------:R-:W-:Y:S05]  /*25860*/  BRA `(.L_x_584) ;  /* 0xffffffec009c7947 */ /* 0x000fea000383ffff */
.L_x_563:
[----:B0-----:R0:W1:Y:S02]  /*25870*/  SYNCS.PHASECHK.TRANS64.TRYWAIT P0, [R12+URZ+0x38], R11 ;  /* 0x0000380b0c0075a7 */ /* 0x001064000800017f */
[----:B-1----:R-:W-:Y:S05]  /*25880*/  @!P0 NANOSLEEP.SYNCS 0x989680 ;  /* 0x009896800000895d */ /* 0x002fea0003900000 */
[----:B------:R-:W1:Y:S02]  /*25890*/  @!P0 SYNCS.PHASECHK.TRANS64 P0, [R12+URZ+0x38], R11 ;  /* 0x0000380b0c0085a7 */ /* 0x000e64000800007f */
[----:B-1----:R-:W-:Y:S05]  /*258a0*/  @!P0 BRA `(.L_x_563) ;  /* 0xfffffffc00f08947 */ /* 0x002fea000383ffff */
[----:B------:R-:W-:Y:S05]  /*258b0*/  BRA `(.L_x_585) ;  /* 0xffffffec00d87947 */ /* 0x000fea000383ffff */
.L_x_571:
[----:B------:R-:W-:Y:S01]  /*258c0*/  BSSY B0, `(.L_x_586) ;  /* 0x0000006000007945 */ /* 0x000fe20003800000 */
[----:B------:R-:W-:-:S07]  /*258d0*/  IMAD.MOV.U32 R2, RZ, RZ, -0x1 ;  /* 0xffffffffff027424 */ /* 0x000fce00078e00ff */
[----:B------:R-:W-:Y:S05]  /*258e0*/  WARPSYNC.COLLECTIVE R2, `(.L_x_587) ;  /* 0x00000000020c7348 */ /* 0x000fea0003c00000 */
[----:B------:R-:W-:Y:S02]  /*258f0*/  ELECT P0, UR62, PT ;  /* 0x00000000003e782f */ /* 0x000fe40003800000 */
[----:B------:R-:W-:Y:S01]  /*25900*/  MOV R2, UR62 ;  /* 0x0000003e00027c02 */ /* 0x000fe20008000f00 */
[----:B------:R-:W-:Y:S10]  /*25910*/  ENDCOLLECTIVE ;  /* 0x000000000000791b */ /* 0x000ff40003800000 */
.L_x_587:
[----:B------:R-:W-:Y:S05]  /*25920*/  BSYNC B0 ;  /* 0x0000000000007941 */ /* 0x000fea0003800000 */
.L_x_586:
[----:B------:R-:W-:Y:S05]  /*25930*/  BRA `(.L_x_588) ;  /* 0xfffffff800507947 */ /* 0x000fea000383ffff */
.L_x_575:
[----:B0-----:R0:W1:Y:S02]  /*25940*/  SYNCS.PHASECHK.TRANS64.TRYWAIT P0, [R3+URZ], R2 ;  /* 0x00000002030075a7 */ /* 0x001064000800017f */
[----:B-1----:R-:W-:Y:S05]  /*25950*/  @!P0 NANOSLEEP.SYNCS 0x989680 ;  /* 0x009896800000895d */ /* 0x002fea0003900000 */
[----:B------:R-:W1:Y:S02]  /*25960*/  @!P0 SYNCS.PHASECHK.TRANS64 P0, [R3+URZ], R2 ;  /* 0x00000002030085a7 */ /* 0x000e64000800007f */
[----:B-1----:R-:W-:Y:S05]  /*25970*/  @!P0 BRA `(.L_x_575) ;  /* 0xfffffffc00f08947 */ /* 0x002fea000383ffff */
[----:B------:R-:W-:Y:S05]  /*25980*/  BRA `(.L_x_589) ;  /* 0xfffffff800787947 */ /* 0x000fea000383ffff */
.L_x_576:
[----:B0-----:R0:W1:Y:S02]  /*25990*/  SYNCS.PHASECHK.TRANS64.TRYWAIT P0, [R3+URZ], R2 ;  /* 0x00000002030075a7 */ /* 0x001064000800017f */
[----:B-1----:R-:W-:Y:S05]  /*259a0*/  @!P0 NANOSLEEP.SYNCS 0x989680 ;  /* 0x009896800000895d */ /* 0x002fea0003900000 */
[----:B------:R-:W1:Y:S02]  /*259b0*/  @!P0 SYNCS.PHASECHK.TRANS64 P0, [R3+URZ], R2 ;  /* 0x00000002030085a7 */ /* 0x000e64000800007f */
[----:B-1----:R-:W-:Y:S05]  /*259c0*/  @!P0 BRA `(.L_x_576) ;  /* 0xfffffffc00f08947 */ /* 0x002fea000383ffff */
[----:B------:R-:W-:Y:S05]  /*259d0*/  BRA `(.L_x_590) ;  /* 0xfffffff800887947 */ /* 0x000fea000383ffff */
.L_x_577:
[----:B0-----:R0:W1:Y:S02]  /*259e0*/  SYNCS.PHASECHK.TRANS64.TRYWAIT P0, [R3+URZ], R2 ;  /* 0x00000002030075a7 */ /* 0x001064000800017f */
[----:B-1----:R-:W-:Y:S05]  /*259f0*/  @!P0 NANOSLEEP.SYNCS 0x989680 ;  /* 0x009896800000895d */ /* 0x002fea0003900000 */
[----:B------:R-:W1:Y:S02]  /*25a00*/  @!P0 SYNCS.PHASECHK.TRANS64 P0, [R3+URZ], R2 ;  /* 0x00000002030085a7 */ /* 0x000e64000800007f */
[----:B-1----:R-:W-:Y:S05]  /*25a10*/  @!P0 BRA `(.L_x_577) ;  /* 0xfffffffc00f08947 */ /* 0x002fea000383ffff */
[----:B------:R-:W-:Y:S05]  /*25a20*/  BRA `(.L_x_591) ;  /* 0xfffffff800987947 */ /* 0x000fea000383ffff */
.L_x_578:
[----:B0-----:R0:W1:Y:S02]  /*25a30*/  SYNCS.PHASECHK.TRANS64.TRYWAIT P0, [R3+URZ], R2 ;  /* 0x00000002030075a7 */ /* 0x001064000800017f */
[----:B-1----:R-:W-:Y:S05]  /*25a40*/  @!P0 NANOSLEEP.SYNCS 0x989680 ;  /* 0x009896800000895d */ /* 0x002fea0003900000 */
[----:B------:R-:W1:Y:S02]  /*25a50*/  @!P0 SYNCS.PHASECHK.TRANS64 P0, [R3+URZ], R2 ;  /* 0x00000002030085a7 */ /* 0x000e64000800007f */
[----:B-1----:R-:W-:Y:S05]  /*25a60*/  @!P0 BRA `(.L_x_578) ;  /* 0xfffffffc00f08947 */ /* 0x002fea000383ffff */
[----:B------:R-:W-:Y:S05]  /*25a70*/  BRA `(.L_x_592) ;  /* 0xfffffff800a87947 */ /* 0x000fea000383ffff */
.L_x_579:
[----:B0-----:R0:W1:Y:S02]  /*25a80*/  SYNCS.PHASECHK.TRANS64.TRYWAIT P0, [R3+URZ], R2 ;  /* 0x00000002030075a7 */ /* 0x001064000800017f */
[----:B-1----:R-:W-:Y:S05]  /*25a90*/  @!P0 NANOSLEEP.SYNCS 0x989680 ;  /* 0x009896800000895d */ /* 0x002fea0003900000 */
[----:B------:R-:W1:Y:S02]  /*25aa0*/  @!P0 SYNCS.PHASECHK.TRANS64 P0, [R3+URZ], R2 ;  /* 0x00000002030085a7 */ /* 0x000e64000800007f */
[----:B-1----:R-:W-:Y:S05]  /*25ab0*/  @!P0 BRA `(.L_x_579) ;  /* 0xfffffffc00f08947 */ /* 0x002fea000383ffff */
[----:B------:R-:W-:Y:S05]  /*25ac0*/  BRA `(.L_x_593) ;  /* 0xfffffff800b87947 */ /* 0x000fea000383ffff */
.L_x_580:
[----:B0-----:R0:W1:Y:S02]  /*25ad0*/  SYNCS.PHASECHK.TRANS64.TRYWAIT P0, [R3+URZ], R2 ;  /* 0x00000002030075a7 */ /* 0x001064000800017f */
[----:B-1----:R-:W-:Y:S05]  /*25ae0*/  @!P0 NANOSLEEP.SYNCS 0x989680 ;  /* 0x009896800000895d */ /* 0x002fea0003900000 */
[----:B------:R-:W1:Y:S02]  /*25af0*/  @!P0 SYNCS.PHASECHK.TRANS64 P0, [R3+URZ], R2 ;  /* 0x00000002030085a7 */ /* 0x000e64000800007f */
[----:B-1----:R-:W-:Y:S05]  /*25b00*/  @!P0 BRA `(.L_x_580) ;  /* 0xfffffffc00f08947 */ /* 0x002fea000383ffff */
[----:B------:R-:W-:Y:S05]  /*25b10*/  BRA `(.L_x_594) ;  /* 0xfffffff800c87947 */ /* 0x000fea000383ffff */
.L_x_595:
[----:B------:R-:W-:-:S00]  /*25b20*/  BRA `(.L_x_595) ;  /* 0xfffffffc00fc7947 */ /* 0x000fc0000383ffff */
[----:B------:R-:W-:-:S00]  /*25b30*/  NOP ;  /* 0x0000000000007918 */ /* 0x000fc00000000000 */
        /* <DEDUP_REMOVED lines=12> */
.L_x_596:


//--------------------- .nv.shared._ZN7cutlass13device_kernelINS_4gemm6kernel13GemmUniversalIN4cute5tupleIJiiiiEEENS1_10collective13CollectiveMmaINS1_37MainloopSm90TmaGmmaWarpSpecializedFP8ILi7ENS5_IJNS4_1CILi2EEESB_NSA_ILi1EEEEEENS1_35KernelTmaWarpSpecializedCooperativeEEENS5_IJNSA_ILi256EEESG_NSA_ILi64EEEEEENS_12float_e4m3_tENS5_IJlSC_lEEESJ_SK_NS4_8TiledMMAINS4_8MMA_AtomIJNS4_4SM904GMMA31MMA_64x256x32_F32E4M3E4M3_SS_TNILNSO_7ScaleInE1ELSQ_1EEEEEENS4_6LayoutINS5_IJSB_SC_SC_EEENS5_IJSC_NSA_ILi0EEESV_EEEEENS5_IJNS4_10UnderscoreESY_SY_EEEEENS4_23SM90_TMA_LOAD_MULTICASTENS4_14ComposedLayoutINS4_7SwizzleILi2ELi4ELi3EEENS4_18smem_ptr_flag_bitsILi8EEENST_INS5_IJNSA_ILi8EEESH_EEENS5_IJSH_SC_EEEEEEEvNS4_8identityES11_S1B_vS1C_EENS_8epilogue10collective6detail29Sm90TmaWarpSpecializedAdapterINS1F_15DefaultEpilogueISJ_SK_SK_NS1E_6thread17LinearCombinationISJ_Li1EffLNS1J_9ScaleType4KindE0ELNS_15FloatRoundStyleE2ESJ_EENS1_15EpilogueDefaultEEEEEvvEEEEvNT_6ParamsE --------------------------
	.section	.nv.shared._ZN7cutlass13device_kernelINS_4gemm6kernel13GemmUniversalIN4cute5tupleIJiiiiEEENS1_10collective13CollectiveMmaINS1_37MainloopSm90TmaGmmaWarpSpecializedFP8ILi7ENS5_IJNS4_1CILi2EEESB_NSA_ILi1EEEEEENS1_35KernelTmaWarpSpecializedCooperativeEEENS5_IJNSA_ILi256EEESG_NSA_ILi64EEEEEENS_12float_e4m3_tENS5_IJlSC_lEEESJ_SK_NS4_8TiledMMAINS4_8MMA_AtomIJNS4_4SM904GMMA31MMA_64x256x32_F32E4M3E4M3_SS_TNILNSO_7ScaleInE1ELSQ_1EEEEEENS4_6LayoutINS5_IJSB_SC_SC_EEENS5_IJSC_NSA_ILi0EEESV_EEEEENS5_IJNS4_10UnderscoreESY_SY_EEEEENS4_23SM90_TMA_LOAD_MULTICASTENS4_14ComposedLayoutINS4_7SwizzleILi2ELi4ELi3EEENS4_18smem_ptr_flag_bitsILi8EEENST_INS5_IJNSA_ILi8EEESH_EEENS5_IJSH_SC_EEEEEEEvNS4_8identityES11_S1B_vS1C_EENS_8epilogue10collective6detail29Sm90TmaWarpSpecializedAdapterINS1F_15DefaultEpilogueISJ_SK_SK_NS1E_6thread17LinearCombinationISJ_Li1EffLNS1J_9ScaleType4KindE0ELNS_15FloatRoundStyleE2ESJ_EENS1_15EpilogueDefaultEEEEEvvEEEEvNT_6ParamsE,"aw",@nobits
	.sectionflags	@""
	.align	16
	.zero		1024


//--------------------- .nv.shared.reserved.0     --------------------------
	.section	.nv.shared.reserved.0,"aw",@nobits
	.weak		__nv_reservedSMEM_offset_0_alias
	.size		__nv_reservedSMEM_offset_0_alias, 0, 0
	.other		__nv_reservedSMEM_offset_0_alias,@"STO_CUDA_RESERVED_SHARED STV_DEFAULT"
__nv_reservedSMEM_offset_0_alias:
	.zero		0


//--------------------- .nv.global                --------------------------
	.section	.nv.global,"aw",@nobits
.nv.global:
	.type		_ZN40_INTERNAL_d713e7ff_4_k_cu_c44c1cd4_213984cute1_E,@object
	.size		_ZN40_INTERNAL_d713e7ff_4_k_cu_c44c1cd4_213984cute1_E,(_ZN40_INTERNAL_d713e7ff_4_k_cu_c44c1cd4_213984cuda3std3__45__cpo6cbeginE - _ZN40_INTERNAL_d713e7ff_4_k_cu_c44c1cd4_213984cute1_E)
_ZN40_INTERNAL_d713e7ff_4_k_cu_c44c1cd4_213984cute1_E:
	.zero		1
	.type		_ZN40_INTERNAL_d713e7ff_4_k_cu_c44c1cd4_213984cuda3std3__45__cpo6cbeginE,@object
	.size		_ZN40_INTERNAL_d713e7ff_4_k_cu_c44c1cd4_213984cuda3std3__45__cpo6cbeginE,(_ZN40_INTERNAL_d713e7ff_4_k_cu_c44c1cd4_213984cuda3std3__48in_placeE - _ZN40_INTERNAL_d713e7ff_4_k_cu_c44c1cd4_213984cuda3std3__45__cpo6cbeginE)
_ZN40_INTERNAL_d713e7ff_4_k_cu_c44c1cd4_213984cuda3std3__45__cpo6cbeginE:
	.zero		1
	.type		_ZN40_INTERNAL_d713e7ff_4_k_cu_c44c1cd4_213984cuda3std3__48in_placeE,@object
	.size		_ZN40_INTERNAL_d713e7ff_4_k_cu_c44c1cd4_213984cuda3std3__48in_placeE,(_ZN40_INTERNAL_d713e7ff_4_k_cu_c44c1cd4_213984cuda3std6ranges3__45__cpo9iter_moveE - _ZN40_INTERNAL_d713e7ff_4_k_cu_c44c1cd4_213984cuda3std3__48in_placeE)
_ZN40_INTERNAL_d713e7ff_4_k_cu_c44c1cd4_213984cuda3std3__48in_placeE:
	.zero		1
	.type		_ZN40_INTERNAL_d713e7ff_4_k_cu_c44c1cd4_213984cuda3std6ranges3__45__cpo9iter_moveE,@object
	.size		_ZN40_INTERNAL_d713e7ff_4_k_cu_c44c1cd4_213984cuda3std6ranges3__45__cpo9iter_moveE,(_ZN40_INTERNAL_d713e7ff_4_k_cu_c44c1cd4_213984cuda3std3__45__cpo5beginE - _ZN40_INTERNAL_d713e7ff_4_k_cu_c44c1cd4_213984cuda3std6ranges3__45__cpo9iter_moveE)
_ZN40_INTERNAL_d713e7ff_4_k_cu_c44c1cd4_213984cuda3std6ranges3__45__cpo9iter_moveE:
	.zero		1
	.type		_ZN40_INTERNAL_d713e7ff_4_k_cu_c44c1cd4_213984cuda3std3__45__cpo5beginE,@object
	.size		_ZN40_INTERNAL_d713e7ff_4_k_cu_c44c1cd4_213984cuda3std3__45__cpo5beginE,(_ZN40_INTERNAL_d713e7ff_4_k_cu_c44c1cd4_213984cuda3std3__442_GLOBAL__N__d713e7ff_4_k_cu_c44c1cd4_213986ignoreE - _ZN40_INTERNAL_d713e7ff_4_k_cu_c44c1cd4_213984cuda3std3__45__cpo5beginE)
_ZN40_INTERNAL_d713e7ff_4_k_cu_c44c1cd4_213984cuda3std3__45__cpo5beginE:
	.zero		1
	.type		_ZN40_INTERNAL_d713e7ff_4_k_cu_c44c1cd4_213984cuda3std3__442_GLOBAL__N__d713e7ff_4_k_cu_c44c1cd4_213986ignoreE,@object
	.size		_ZN40_INTERNAL_d713e7ff_4_k_cu_c44c1cd4_213984cuda3std3__442_GLOBAL__N__d713e7ff_4_k_cu_c44c1cd4_213986ignoreE,(_ZN40_INTERNAL_d713e7ff_4_k_cu_c44c1cd4_213984cute7productE - _ZN40_INTERNAL_d713e7ff_4_k_cu_c44c1cd4_213984cuda3std3__442_GLOBAL__N__d713e7ff_4_k_cu_c44c1cd4_213986ignoreE)
_ZN40_INTERNAL_d713e7ff_4_k_cu_c44c1cd4_213984cuda3std3__442_GLOBAL__N__d713e7ff_4_k_cu_c44c1cd4_213986ignoreE:
	.zero		1
	.type		_ZN40_INTERNAL_d713e7ff_4_k_cu_c44c1cd4_213984cute7productE,@object
	.size		_ZN40_INTERNAL_d713e7ff_4_k_cu_c44c1cd4_213984cute7productE,(_ZN40_INTERNAL_d713e7ff_4_k_cu_c44c1cd4_213984cuda3std3__45__cpo3endE - _ZN40_INTERNAL_d713e7ff_4_k_cu_c44c1cd4_213984cute7productE)
_ZN40_INTERNAL_d713e7ff_4_k_cu_c44c1cd4_213984cute7productE:
	.zero		1
	.type		_ZN40_INTERNAL_d713e7ff_4_k_cu_c44c1cd4_213984cuda3std3__45__cpo3endE,@object
	.size		_ZN40_INTERNAL_d713e7ff_4_k_cu_c44c1cd4_213984cuda3std3__45__cpo3endE,(_ZN40_INTERNAL_d713e7ff_4_k_cu_c44c1cd4_213984cuda3std3__419piecewise_constructE - _ZN40_INTERNAL_d713e7ff_4_k_cu_c44c1cd4_213984cuda3std3__45__cpo3endE)
_ZN40_INTERNAL_d713e7ff_4_k_cu_c44c1cd4_213984cuda3std3__45__cpo3endE:
	.zero		1
	.type		_ZN40_INTERNAL_d713e7ff_4_k_cu_c44c1cd4_213984cuda3std3__419piecewise_constructE,@object
	.size		_ZN40_INTERNAL_d713e7ff_4_k_cu_c44c1cd4_213984cuda3std3__419piecewise_constructE,(_ZN40_INTERNAL_d713e7ff_4_k_cu_c44c1cd4_213984cuda3std3__45__cpo4cendE - _ZN40_INTERNAL_d713e7ff_4_k_cu_c44c1cd4_213984cuda3std3__419piecewise_constructE)
_ZN40_INTERNAL_d713e7ff_4_k_cu_c44c1cd4_213984cuda3std3__419piecewise_constructE:
	.zero		1
	.type		_ZN40_INTERNAL_d713e7ff_4_k_cu_c44c1cd4_213984cuda3std3__45__cpo4cendE,@object
	.size		_ZN40_INTERNAL_d713e7ff_4_k_cu_c44c1cd4_213984cuda3std3__45__cpo4cendE,(_ZN40_INTERNAL_d713e7ff_4_k_cu_c44c1cd4_213984cuda3std6ranges3__45__cpo4swapE - _ZN40_INTERNAL_d713e7ff_4_k_cu_c44c1cd4_213984cuda3std3__45__cpo4cendE)
_ZN40_INTERNAL_d713e7ff_4_k_cu_c44c1cd4_213984cuda3std3__45__cpo4cendE:
	.zero		1
	.type		_ZN40_INTERNAL_d713e7ff_4_k_cu_c44c1cd4_213984cuda3std6ranges3__45__cpo4swapE,@object
	.size		_ZN40_INTERNAL_d713e7ff_4_k_cu_c44c1cd4_213984cuda3std6ranges3__45__cpo4swapE,(.L_7 - _ZN40_INTERNAL_d713e7ff_4_k_cu_c44c1cd4_213984cuda3std6ranges3__45__cpo4swapE)
_ZN40_INTERNAL_d713e7ff_4_k_cu_c44c1cd4_213984cuda3std6ranges3__45__cpo4swapE:
	.zero		1
.L_7:


//--------------------- .nv.constant0._ZN7cutlass13device_kernelINS_4gemm6kernel13GemmUniversalIN4cute5tupleIJiiiiEEENS1_10collective13CollectiveMmaINS1_37MainloopSm90TmaGmmaWarpSpecializedFP8ILi7ENS5_IJNS4_1CILi2EEESB_NSA_ILi1EEEEEENS1_35KernelTmaWarpSpecializedCooperativeEEENS5_IJNSA_ILi256EEESG_NSA_ILi64EEEEEENS_12float_e4m3_tENS5_IJlSC_lEEESJ_SK_NS4_8TiledMMAINS4_8MMA_AtomIJNS4_4SM904GMMA31MMA_64x256x32_F32E4M3E4M3_SS_TNILNSO_7ScaleInE1ELSQ_1EEEEEENS4_6LayoutINS5_IJSB_SC_SC_EEENS5_IJSC_NSA_ILi0EEESV_EEEEENS5_IJNS4_10UnderscoreESY_SY_EEEEENS4_23SM90_TMA_LOAD_MULTICASTENS4_14ComposedLayoutINS4_7SwizzleILi2ELi4ELi3EEENS4_18smem_ptr_flag_bitsILi8EEENST_INS5_IJNSA_ILi8EEESH_EEENS5_IJSH_SC_EEEEEEEvNS4_8identityES11_S1B_vS1C_EENS_8epilogue10collective6detail29Sm90TmaWarpSpecializedAdapterINS1F_15DefaultEpilogueISJ_SK_SK_NS1E_6thread17LinearCombinationISJ_Li1EffLNS1J_9ScaleType4KindE0ELNS_15FloatRoundStyleE2ESJ_EENS1_15EpilogueDefaultEEEEEvvEEEEvNT_6ParamsE --------------------------
	.section	.nv.constant0._ZN7cutlass13device_kernelINS_4gemm6kernel13GemmUniversalIN4cute5tupleIJiiiiEEENS1_10collective13CollectiveMmaINS1_37MainloopSm90TmaGmmaWarpSpecializedFP8ILi7ENS5_IJNS4_1CILi2EEESB_NSA_ILi1EEEEEENS1_35KernelTmaWarpSpecializedCooperativeEEENS5_IJNSA_ILi256EEESG_NSA_ILi64EEEEEENS_12float_e4m3_tENS5_IJlSC_lEEESJ_SK_NS4_8TiledMMAINS4_8MMA_AtomIJNS4_4SM904GMMA31MMA_64x256x32_F32E4M3E4M3_SS_TNILNSO_7ScaleInE1ELSQ_1EEEEEENS4_6LayoutINS5_IJSB_SC_SC_EEENS5_IJSC_NSA_ILi0EEESV_EEEEENS5_IJNS4_10UnderscoreESY_SY_EEEEENS4_23SM90_TMA_LOAD_MULTICASTENS4_14ComposedLayoutINS4_7SwizzleILi2ELi4ELi3EEENS4_18smem_ptr_flag_bitsILi8EEENST_INS5_IJNSA_ILi8EEESH_EEENS5_IJSH_SC_EEEEEEEvNS4_8identityES11_S1B_vS1C_EENS_8epilogue10collective6detail29Sm90TmaWarpSpecializedAdapterINS1F_15DefaultEpilogueISJ_SK_SK_NS1E_6thread17LinearCombinationISJ_Li1EffLNS1J_9ScaleType4KindE0ELNS_15FloatRoundStyleE2ESJ_EENS1_15EpilogueDefaultEEEEEvvEEEEvNT_6ParamsE,"a",@progbits
	.sectionflags	@""
	.align	4
.nv.constant0._ZN7cutlass13device_kernelINS_4gemm6kernel13GemmUniversalIN4cute5tupleIJiiiiEEENS1_10collective13CollectiveMmaINS1_37MainloopSm90TmaGmmaWarpSpecializedFP8ILi7ENS5_IJNS4_1CILi2EEESB_NSA_ILi1EEEEEENS1_35KernelTmaWarpSpecializedCooperativeEEENS5_IJNSA_ILi256EEESG_NSA_ILi64EEEEEENS_12float_e4m3_tENS5_IJlSC_lEEESJ_SK_NS4_8TiledMMAINS4_8MMA_AtomIJNS4_4SM904GMMA31MMA_64x256x32_F32E4M3E4M3_SS_TNILNSO_7ScaleInE1ELSQ_1EEEEEENS4_6LayoutINS5_IJSB_SC_SC_EEENS5_IJSC_NSA_ILi0EEESV_EEEEENS5_IJNS4_10UnderscoreESY_SY_EEEEENS4_23SM90_TMA_LOAD_MULTICASTENS4_14ComposedLayoutINS4_7SwizzleILi2ELi4ELi3EEENS4_18smem_ptr_flag_bitsILi8EEENST_INS5_IJNSA_ILi8EEESH_EEENS5_IJSH_SC_EEEEEEEvNS4_8identityES11_S1B_vS1C_EENS_8epilogue10collective6detail29Sm90TmaWarpSpecializedAdapterINS1F_15DefaultEpilogueISJ_SK_SK_NS1E_6thread17LinearCombinationISJ_Li1EffLNS1J_9ScaleType4KindE0ELNS_15FloatRoundStyleE2ESJ_EENS1_15EpilogueDefaultEEEEEvvEEEEvNT_6ParamsE:
	.zero		1664


//--------------------- SYMBOLS --------------------------

	.type		.nv.reservedSmem.offset0,@object
	.size		.nv.reservedSmem.offset0,0x4
